//
// Generated by NVIDIA NVVM Compiler
//
// Compiler Build ID: CL-36424714
// Cuda compilation tools, release 13.0, V13.0.88
// Based on NVVM 20.0.0
//

.version 9.0
.target sm_100
.address_size 64

	// .globl	_Z8cumulkerPii

.visible .entry _Z8cumulkerPii(
	.param .u64 .ptr .align 1 _Z8cumulkerPii_param_0,
	.param .u32 _Z8cumulkerPii_param_1
)
{
	.reg .pred 	%p<20>;
	.reg .b32 	%r<189>;
	.reg .b64 	%rd<69>;

	ld.param.u64 	%rd16, [_Z8cumulkerPii_param_0];
	ld.param.u32 	%r68, [_Z8cumulkerPii_param_1];
	cvta.to.global.u64 	%rd1, %rd16;
	mov.u32 	%r1, %tid.x;
	mov.u32 	%r69, %ntid.x;
	div.u32 	%r2, %r68, %r69;
	mul.lo.s32 	%r3, %r2, %r1;
	setp.lt.s32 	%p1, %r2, 2;
	@%p1 bra 	$L__BB0_8;
	add.s32 	%r4, %r2, -1;
	add.s32 	%r71, %r2, -2;
	and.b32  	%r5, %r4, 3;
	setp.lt.u32 	%p2, %r71, 3;
	mov.b32 	%r167, 1;
	@%p2 bra 	$L__BB0_5;
	and.b32  	%r73, %r4, -4;
	neg.s32 	%r166, %r73;
	add.s64 	%rd2, %rd1, 8;
	add.s32 	%r164, %r3, 1;
	mul.wide.u32 	%rd17, %r3, 4;
	add.s64 	%rd18, %rd17, %rd1;
	add.s64 	%rd65, %rd18, 16;
	mov.b32 	%r163, 0;
	mov.u32 	%r165, %r3;
$L__BB0_3:
	add.s32 	%r74, %r165, 1;
	mul.wide.s32 	%rd19, %r164, 4;
	add.s64 	%rd20, %rd2, %rd19;
	ld.global.u32 	%r75, [%rd20+-12];
	mul.wide.u32 	%rd21, %r74, 4;
	add.s64 	%rd22, %rd1, %rd21;
	ld.global.u32 	%r76, [%rd22];
	add.s32 	%r77, %r76, %r75;
	st.global.u32 	[%rd22], %r77;
	ld.global.u32 	%r78, [%rd65+-8];
	add.s32 	%r79, %r78, %r77;
	st.global.u32 	[%rd65+-8], %r79;
	ld.global.u32 	%r80, [%rd20+-4];
	ld.global.u32 	%r81, [%rd65+-4];
	add.s32 	%r82, %r81, %r80;
	st.global.u32 	[%rd65+-4], %r82;
	ld.global.u32 	%r83, [%rd20];
	ld.global.u32 	%r84, [%rd65];
	add.s32 	%r85, %r84, %r83;
	st.global.u32 	[%rd65], %r85;
	add.s32 	%r166, %r166, 4;
	add.s32 	%r165, %r165, 4;
	add.s32 	%r164, %r164, 4;
	add.s64 	%rd65, %rd65, 16;
	add.s32 	%r163, %r163, 4;
	setp.ne.s32 	%p3, %r166, 0;
	@%p3 bra 	$L__BB0_3;
	add.s32 	%r167, %r163, 1;
$L__BB0_5:
	setp.eq.s32 	%p4, %r5, 0;
	@%p4 bra 	$L__BB0_8;
	add.s64 	%rd6, %rd1, -4;
	add.s32 	%r169, %r167, %r3;
	mul.wide.u32 	%rd23, %r169, 4;
	add.s64 	%rd66, %rd1, %rd23;
	neg.s32 	%r168, %r5;
$L__BB0_7:
	.pragma "nounroll";
	mul.wide.s32 	%rd24, %r169, 4;
	add.s64 	%rd25, %rd6, %rd24;
	ld.global.u32 	%r86, [%rd25];
	ld.global.u32 	%r87, [%rd66];
	add.s32 	%r88, %r87, %r86;
	st.global.u32 	[%rd66], %r88;
	add.s32 	%r169, %r169, 1;
	add.s64 	%rd66, %rd66, 4;
	add.s32 	%r168, %r168, 1;
	setp.ne.s32 	%p5, %r168, 0;
	@%p5 bra 	$L__BB0_7;
$L__BB0_8:
	bar.sync 	0;
	setp.eq.s32 	%p6, %r1, 0;
	@%p6 bra 	$L__BB0_28;
	and.b32  	%r24, %r1, 15;
	setp.lt.u32 	%p7, %r1, 16;
	mov.b32 	%r182, 0;
	mov.u32 	%r172, %r182;
	@%p7 bra 	$L__BB0_12;
	and.b32  	%r172, %r1, 1008;
	neg.s32 	%r186, %r172;
	shl.b32 	%r27, %r2, 4;
	mov.b32 	%r182, 0;
	mul.wide.s32 	%rd28, %r2, 4;
	mov.u32 	%r185, %r2;
$L__BB0_11:
	.pragma "nounroll";
	mul.wide.s32 	%rd26, %r185, 4;
	add.s64 	%rd27, %rd1, %rd26;
	ld.global.u32 	%r92, [%rd27+-4];
	add.s32 	%r93, %r92, %r182;
	add.s64 	%rd29, %rd27, %rd28;
	ld.global.u32 	%r94, [%rd29+-4];
	add.s32 	%r95, %r94, %r93;
	add.s64 	%rd30, %rd29, %rd28;
	ld.global.u32 	%r96, [%rd30+-4];
	add.s32 	%r97, %r96, %r95;
	add.s64 	%rd31, %rd30, %rd28;
	ld.global.u32 	%r98, [%rd31+-4];
	add.s32 	%r99, %r98, %r97;
	add.s64 	%rd32, %rd31, %rd28;
	ld.global.u32 	%r100, [%rd32+-4];
	add.s32 	%r101, %r100, %r99;
	add.s64 	%rd33, %rd32, %rd28;
	ld.global.u32 	%r102, [%rd33+-4];
	add.s32 	%r103, %r102, %r101;
	add.s64 	%rd34, %rd33, %rd28;
	ld.global.u32 	%r104, [%rd34+-4];
	add.s32 	%r105, %r104, %r103;
	add.s64 	%rd35, %rd34, %rd28;
	ld.global.u32 	%r106, [%rd35+-4];
	add.s32 	%r107, %r106, %r105;
	add.s64 	%rd36, %rd35, %rd28;
	ld.global.u32 	%r108, [%rd36+-4];
	add.s32 	%r109, %r108, %r107;
	add.s64 	%rd37, %rd36, %rd28;
	ld.global.u32 	%r110, [%rd37+-4];
	add.s32 	%r111, %r110, %r109;
	add.s64 	%rd38, %rd37, %rd28;
	ld.global.u32 	%r112, [%rd38+-4];
	add.s32 	%r113, %r112, %r111;
	add.s64 	%rd39, %rd38, %rd28;
	ld.global.u32 	%r114, [%rd39+-4];
	add.s32 	%r115, %r114, %r113;
	add.s64 	%rd40, %rd39, %rd28;
	ld.global.u32 	%r116, [%rd40+-4];
	add.s32 	%r117, %r116, %r115;
	add.s64 	%rd41, %rd40, %rd28;
	ld.global.u32 	%r118, [%rd41+-4];
	add.s32 	%r119, %r118, %r117;
	add.s64 	%rd42, %rd41, %rd28;
	ld.global.u32 	%r120, [%rd42+-4];
	add.s32 	%r121, %r120, %r119;
	add.s64 	%rd43, %rd42, %rd28;
	ld.global.u32 	%r122, [%rd43+-4];
	add.s32 	%r182, %r122, %r121;
	add.s32 	%r186, %r186, 16;
	add.s32 	%r185, %r185, %r27;
	setp.eq.s32 	%p8, %r186, 0;
	@%p8 bra 	$L__BB0_12;
	bra.uni 	$L__BB0_11;
$L__BB0_12:
	setp.eq.s32 	%p9, %r24, 0;
	@%p9 bra 	$L__BB0_21;
	and.b32  	%r31, %r1, 7;
	setp.lt.u32 	%p10, %r24, 8;
	@%p10 bra 	$L__BB0_15;
	mad.lo.s32 	%r124, %r2, %r172, %r2;
	mul.wide.s32 	%rd44, %r124, 4;
	add.s64 	%rd45, %rd1, %rd44;
	ld.global.u32 	%r125, [%rd45+-4];
	add.s32 	%r126, %r125, %r182;
	mul.wide.s32 	%rd46, %r2, 4;
	add.s64 	%rd47, %rd45, %rd46;
	ld.global.u32 	%r127, [%rd47+-4];
	add.s32 	%r128, %r127, %r126;
	add.s64 	%rd48, %rd47, %rd46;
	ld.global.u32 	%r129, [%rd48+-4];
	add.s32 	%r130, %r129, %r128;
	add.s64 	%rd49, %rd48, %rd46;
	ld.global.u32 	%r131, [%rd49+-4];
	add.s32 	%r132, %r131, %r130;
	add.s64 	%rd50, %rd49, %rd46;
	ld.global.u32 	%r133, [%rd50+-4];
	add.s32 	%r134, %r133, %r132;
	add.s64 	%rd51, %rd50, %rd46;
	ld.global.u32 	%r135, [%rd51+-4];
	add.s32 	%r136, %r135, %r134;
	add.s64 	%rd52, %rd51, %rd46;
	ld.global.u32 	%r137, [%rd52+-4];
	add.s32 	%r138, %r137, %r136;
	add.s32 	%r172, %r172, 8;
	add.s64 	%rd53, %rd52, %rd46;
	ld.global.u32 	%r139, [%rd53+-4];
	add.s32 	%r182, %r139, %r138;
$L__BB0_15:
	setp.eq.s32 	%p11, %r31, 0;
	@%p11 bra 	$L__BB0_21;
	and.b32  	%r37, %r1, 3;
	setp.lt.u32 	%p12, %r31, 4;
	@%p12 bra 	$L__BB0_18;
	mad.lo.s32 	%r141, %r2, %r172, %r2;
	mul.wide.s32 	%rd54, %r141, 4;
	add.s64 	%rd55, %rd1, %rd54;
	ld.global.u32 	%r142, [%rd55+-4];
	add.s32 	%r143, %r142, %r182;
	mul.wide.s32 	%rd56, %r2, 4;
	add.s64 	%rd57, %rd55, %rd56;
	ld.global.u32 	%r144, [%rd57+-4];
	add.s32 	%r145, %r144, %r143;
	add.s64 	%rd58, %rd57, %rd56;
	ld.global.u32 	%r146, [%rd58+-4];
	add.s32 	%r147, %r146, %r145;
	add.s32 	%r172, %r172, 4;
	add.s64 	%rd59, %rd58, %rd56;
	ld.global.u32 	%r148, [%rd59+-4];
	add.s32 	%r182, %r148, %r147;
$L__BB0_18:
	setp.eq.s32 	%p13, %r37, 0;
	@%p13 bra 	$L__BB0_21;
	mad.lo.s32 	%r180, %r2, %r172, %r2;
	neg.s32 	%r179, %r37;
$L__BB0_20:
	.pragma "nounroll";
	mul.wide.s32 	%rd60, %r180, 4;
	add.s64 	%rd61, %rd1, %rd60;
	ld.global.u32 	%r149, [%rd61+-4];
	add.s32 	%r182, %r149, %r182;
	add.s32 	%r180, %r180, %r2;
	add.s32 	%r179, %r179, 1;
	setp.ne.s32 	%p14, %r179, 0;
	@%p14 bra 	$L__BB0_20;
$L__BB0_21:
	add.s32 	%r52, %r3, %r2;
	setp.lt.s32 	%p15, %r2, 1;
	@%p15 bra 	$L__BB0_28;
	add.s32 	%r150, %r3, 1;
	max.s32 	%r53, %r52, %r150;
	sub.s32 	%r151, %r53, %r3;
	and.b32  	%r54, %r151, 3;
	setp.eq.s32 	%p16, %r54, 0;
	mov.u32 	%r188, %r3;
	@%p16 bra 	$L__BB0_25;
	mul.wide.u32 	%rd62, %r3, 4;
	add.s64 	%rd67, %rd1, %rd62;
	neg.s32 	%r183, %r54;
	add.s32 	%r188, %r3, %r54;
$L__BB0_24:
	.pragma "nounroll";
	ld.global.u32 	%r152, [%rd67];
	add.s32 	%r153, %r152, %r182;
	st.global.u32 	[%rd67], %r153;
	add.s64 	%rd67, %rd67, 4;
	add.s32 	%r183, %r183, 1;
	setp.ne.s32 	%p17, %r183, 0;
	@%p17 bra 	$L__BB0_24;
$L__BB0_25:
	sub.s32 	%r154, %r3, %r53;
	setp.gt.u32 	%p18, %r154, -4;
	@%p18 bra 	$L__BB0_28;
	mul.wide.u32 	%rd63, %r188, 4;
	add.s64 	%rd64, %rd63, %rd1;
	add.s64 	%rd68, %rd64, 8;
$L__BB0_27:
	ld.global.u32 	%r155, [%rd68+-8];
	add.s32 	%r156, %r155, %r182;
	st.global.u32 	[%rd68+-8], %r156;
	ld.global.u32 	%r157, [%rd68+-4];
	add.s32 	%r158, %r157, %r182;
	st.global.u32 	[%rd68+-4], %r158;
	ld.global.u32 	%r159, [%rd68];
	add.s32 	%r160, %r159, %r182;
	st.global.u32 	[%rd68], %r160;
	ld.global.u32 	%r161, [%rd68+4];
	add.s32 	%r162, %r161, %r182;
	st.global.u32 	[%rd68+4], %r162;
	add.s32 	%r188, %r188, 4;
	add.s64 	%rd68, %rd68, 16;
	setp.lt.s32 	%p19, %r188, %r52;
	@%p19 bra 	$L__BB0_27;
$L__BB0_28:
	ret;

}


// ===== COMPILED SASS (sm_100) =====

	.target	sm_100

	.elftype	@"ET_EXEC"


//--------------------- .note.nv.tkinfo           --------------------------
	.section	.note.nv.tkinfo,"",@"SHT_NOTE"
	.sectionflags	@"SHF_NOTE_NV_TKINFO"
	.tkinfo
        /*0018*/ 	.word	0x00000002
        /*0030*/ 	.string	""
        /*0030*/ 	.string	"ptxas"
        /*0030*/ 	.string	"Cuda compilation tools, release 13.0, V13.0.88"
        /*0030*/ 	.string	"Build cuda_13.0.r13.0/compiler.36424714_0"
        /*0030*/ 	.string	"-arch sm_100 -m 64 "



//--------------------- .note.nv.cuinfo           --------------------------
	.section	.note.nv.cuinfo,"",@"SHT_NOTE"
	.sectionflags	@"SHF_NOTE_NV_CUINFO"
        /*0018*/ 	.short	0x0002
        /*001a*/ 	.short	0x0064
        /*001c*/ 	.short	0x0082
	.zero		2


//--------------------- .nv.info                  --------------------------
	.section	.nv.info,"",@"SHT_CUDA_INFO"
	.align	4


	//----- nvinfo : EIATTR_REGCOUNT
	.align		4
        /*0000*/ 	.byte	0x04, 0x2f
        /*0002*/ 	.short	(.L_1 - .L_0)
	.align		4
.L_0:
        /*0004*/ 	.word	index@(_Z8cumulkerPii)
        /*0008*/ 	.word	0x00000020


	//----- nvinfo : EIATTR_FRAME_SIZE
	.align		4
.L_1:
        /*000c*/ 	.byte	0x04, 0x11
        /*000e*/ 	.short	(.L_3 - .L_2)
	.align		4
.L_2:
        /*0010*/ 	.word	index@(_Z8cumulkerPii)
        /*0014*/ 	.word	0x00000000


	//----- nvinfo : EIATTR_MIN_STACK_SIZE
	.align		4
.L_3:
        /*0018*/ 	.byte	0x04, 0x12
        /*001a*/ 	.short	(.L_5 - .L_4)
	.align		4
.L_4:
        /*001c*/ 	.word	index@(_Z8cumulkerPii)
        /*0020*/ 	.word	0x00000000
.L_5:


//--------------------- .nv.compat                --------------------------
	.section	.nv.compat,"",@"SHT_CUDA_COMPAT_INFO"
	.align	4
        /*0000*/ 	.byte	0x02, 0x09, 0x00, 0x00, 0x02, 0x02, 0x01, 0x00, 0x02, 0x05, 0x05, 0x00, 0x03, 0x07, 0x01, 0x01
        /*0010*/ 	.byte	0x02, 0x03, 0x00, 0x00, 0x02, 0x06, 0x01, 0x00, 0x04, 0x0b, 0x08, 0x00, 0x09, 0x00, 0x00, 0x00
        /*0020*/ 	.byte	0x00, 0x00, 0x00, 0x00


//--------------------- .nv.info._Z8cumulkerPii   --------------------------
	.section	.nv.info._Z8cumulkerPii,"",@"SHT_CUDA_INFO"
	.sectionflags	@""
	.align	4


	//----- nvinfo : EIATTR_CUDA_API_VERSION
	.align		4
        /*0000*/ 	.byte	0x04, 0x37
        /*0002*/ 	.short	(.L_7 - .L_6)
.L_6:
        /*0004*/ 	.word	0x00000082


	//----- nvinfo : EIATTR_KPARAM_INFO
	.align		4
.L_7:
        /*0008*/ 	.byte	0x04, 0x17
        /*000a*/ 	.short	(.L_9 - .L_8)
.L_8:
        /*000c*/ 	.word	0x00000000
        /*0010*/ 	.short	0x0001
        /*0012*/ 	.short	0x0008
        /*0014*/ 	.byte	0x00, 0xf0, 0x11, 0x00


	//----- nvinfo : EIATTR_KPARAM_INFO
	.align		4
.L_9:
        /*0018*/ 	.byte	0x04, 0x17
        /*001a*/ 	.short	(.L_11 - .L_10)
.L_10:
        /*001c*/ 	.word	0x00000000
        /*0020*/ 	.short	0x0000
        /*0022*/ 	.short	0x0000
        /*0024*/ 	.byte	0x00, 0xf5, 0x21, 0x00


	//----- nvinfo : EIATTR_SPARSE_MMA_MASK
	.align		4
.L_11:
        /*0028*/ 	.byte	0x03, 0x50
        /*002a*/ 	.short	0x0000


	//----- nvinfo : EIATTR_MAXREG_COUNT
	.align		4
        /*002c*/ 	.byte	0x03, 0x1b
        /*002e*/ 	.short	0x00ff


	//----- nvinfo : EIATTR_NUM_BARRIERS
	.align		4
        /*0030*/ 	.byte	0x02, 0x4c
        /*0032*/ 	.byte	0x01
	.zero		1


	//----- nvinfo : EIATTR_MERCURY_ISA_VERSION
	.align		4
        /*0034*/ 	.byte	0x03, 0x5f
        /*0036*/ 	.short	0x0101


	//----- nvinfo : EIATTR_VRC_CTA_INIT_COUNT
	.align		4
        /*0038*/ 	.byte	0x02, 0x4a
	.zero		1
	.zero		1


	//----- nvinfo : EIATTR_EXIT_INSTR_OFFSETS
	.align		4
        /*003c*/ 	.byte	0x04, 0x1c
        /*003e*/ 	.short	(.L_13 - .L_12)


	//   ....[0]....
.L_12:
        /*0040*/ 	.word	0x00000f80


	//   ....[1]....
        /*0044*/ 	.word	0x00001720


	//   ....[2]....
        /*0048*/ 	.word	0x000018b0


	//   ....[3]....
        /*004c*/ 	.word	0x00001f30


	//   ....[4]....
        /*0050*/ 	.word	0x00002000


	//----- nvinfo : EIATTR_CRS_STACK_SIZE
	.align		4
.L_13:
        /*0054*/ 	.byte	0x04, 0x1e
        /*0056*/ 	.short	(.L_15 - .L_14)
.L_14:
        /*0058*/ 	.word	0x00000000


	//----- nvinfo : EIATTR_CBANK_PARAM_SIZE
	.align		4
.L_15:
        /*005c*/ 	.byte	0x03, 0x19
        /*005e*/ 	.short	0x000c


	//----- nvinfo : EIATTR_PARAM_CBANK
	.align		4
        /*0060*/ 	.byte	0x04, 0x0a
        /*0062*/ 	.short	(.L_17 - .L_16)
	.align		4
.L_16:
        /*0064*/ 	.word	index@(.nv.constant0._Z8cumulkerPii)
        /*0068*/ 	.short	0x0380
        /*006a*/ 	.short	0x000c


	//----- nvinfo : EIATTR_SW_WAR
	.align		4
.L_17:
        /*006c*/ 	.byte	0x04, 0x36
        /*006e*/ 	.short	(.L_19 - .L_18)
.L_18:
        /*0070*/ 	.word	0x00000008
.L_19:


//--------------------- .nv.callgraph             --------------------------
	.section	.nv.callgraph,"",@"SHT_CUDA_CALLGRAPH"
	.align	4
	.sectionentsize	8
	.align		4
        /*0000*/ 	.word	0x00000000
	.align		4
        /*0004*/ 	.word	0xffffffff
	.align		4
        /*0008*/ 	.word	0x00000000
	.align		4
        /*000c*/ 	.word	0xfffffffe
	.align		4
        /*0010*/ 	.word	0x00000000
	.align		4
        /*0014*/ 	.word	0xfffffffd
	.align		4
        /*0018*/ 	.word	0x00000000
	.align		4
        /*001c*/ 	.word	0xfffffffc


//--------------------- .text._Z8cumulkerPii      --------------------------
	.section	.text._Z8cumulkerPii,"ax",@progbits
	.align	128
        .global         _Z8cumulkerPii
        .type           _Z8cumulkerPii,@function
        .size           _Z8cumulkerPii,(.L_x_27 - _Z8cumulkerPii)
        .other          _Z8cumulkerPii,@"STO_CUDA_ENTRY STV_DEFAULT"
_Z8cumulkerPii:
.text._Z8cumulkerPii:
[----:B------:R-:W-:Y:S01]  /*0000*/  LDC R1, c[0x0][0x37c] ;  /* 0x0000df00ff017b82 */ /* 0x000fe20000000800 */
[----:B------:R-:W0:Y:S07]  /*0010*/  LDCU UR4, c[0x0][0x360] ;  /* 0x00006c00ff0477ac */ /* 0x000e2e0008000800 */
[----:B------:R-:W1:Y:S01]  /*0020*/  LDC R7, c[0x0][0x388] ;  /* 0x0000e200ff077b82 */ /* 0x000e620000000800 */
[----:B------:R-:W2:Y:S01]  /*0030*/  LDCU.64 UR8, c[0x0][0x358] ;  /* 0x00006b00ff0877ac */ /* 0x000ea20008000a00 */
[----:B0-----:R-:W0:Y:S01]  /*0040*/  I2F.U32.RP R4, UR4 ;  /* 0x0000000400047d06 */ /* 0x001e220008209000 */
[----:B------:R-:W-:-:S07]  /*0050*/  ISETP.NE.U32.AND P2, PT, RZ, UR4, PT ;  /* 0x00000004ff007c0c */ /* 0x000fce000bf45070 */
[----:B0-----:R-:W0:Y:S02]  /*0060*/  MUFU.RCP R4, R4 ;  /* 0x0000000400047308 */ /* 0x001e240000001000 */
[----:B0-----:R-:W-:-:S06]  /*0070*/  VIADD R2, R4, 0xffffffe ;  /* 0x0ffffffe04027836 */ /* 0x001fcc0000000000 */
[----:B------:R0:W3:Y:S02]  /*0080*/  F2I.FTZ.U32.TRUNC.NTZ R3, R2 ;  /* 0x0000000200037305 */ /* 0x0000e4000021f000 */
[----:B0-----:R-:W-:Y:S02]  /*0090*/  HFMA2 R2, -RZ, RZ, 0, 0 ;  /* 0x00000000ff027431 */ /* 0x001fe400000001ff */
[----:B---3--:R-:W-:-:S04]  /*00a0*/  IMAD.MOV R5, RZ, RZ, -R3 ;  /* 0x000000ffff057224 */ /* 0x008fc800078e0a03 */
[----:B------:R-:W-:-:S04]  /*00b0*/  IMAD R5, R5, UR4, RZ ;  /* 0x0000000405057c24 */ /* 0x000fc8000f8e02ff */
[----:B------:R-:W-:Y:S02]  /*00c0*/  IMAD.HI.U32 R0, R3, R5, R2 ;  /* 0x0000000503007227 */ /* 0x000fe400078e0002 */
[----:B------:R-:W0:Y:S04]  /*00d0*/  S2R R2, SR_TID.X ;  /* 0x0000000000027919 */ /* 0x000e280000002100 */
[----:B-1----:R-:W-:-:S04]  /*00e0*/  IMAD.HI.U32 R0, R0, R7, RZ ;  /* 0x0000000700007227 */ /* 0x002fc800078e00ff */
[----:B------:R-:W-:-:S04]  /*00f0*/  IMAD.MOV R6, RZ, RZ, -R0 ;  /* 0x000000ffff067224 */ /* 0x000fc800078e0a00 */
[----:B------:R-:W-:-:S05]  /*0100*/  IMAD R3, R6, UR4, R7 ;  /* 0x0000000406037c24 */ /* 0x000fca000f8e0207 */
[----:B------:R-:W-:-:S13]  /*0110*/  ISETP.GE.U32.AND P0, PT, R3, UR4, PT ;  /* 0x0000000403007c0c */ /* 0x000fda000bf06070 */
[----:B------:R-:W-:Y:S01]  /*0120*/  @P0 VIADD R3, R3, -UR4 ;  /* 0x8000000403030c36 */ /* 0x000fe20008000000 */
[----:B------:R-:W-:-:S04]  /*0130*/  @P0 IADD3 R0, PT, PT, R0, 0x1, RZ ;  /* 0x0000000100000810 */ /* 0x000fc80007ffe0ff */
[----:B------:R-:W-:-:S13]  /*0140*/  ISETP.GE.U32.AND P1, PT, R3, UR4, PT ;  /* 0x0000000403007c0c */ /* 0x000fda000bf26070 */
[----:B------:R-:W-:Y:S01]  /*0150*/  @P1 VIADD R0, R0, 0x1 ;  /* 0x0000000100001836 */ /* 0x000fe20000000000 */
[----:B------:R-:W-:-:S04]  /*0160*/  @!P2 LOP3.LUT R0, RZ, UR4, RZ, 0x33, !PT ;  /* 0x00000004ff00ac12 */ /* 0x000fc8000f8e33ff */
[C---:B------:R-:W-:Y:S01]  /*0170*/  ISETP.GE.AND P0, PT, R0.reuse, 0x2, PT ;  /* 0x000000020000780c */ /* 0x040fe20003f06270 */
[----:B0-----:R-:W-:-:S12]  /*0180*/  IMAD R3, R0, R2, RZ ;  /* 0x0000000200037224 */ /* 0x001fd800078e02ff */
[----:B--2---:R-:W-:Y:S05]  /*0190*/  @!P0 BRA `(.L_x_0) ;  /* 0x0000000c00708947 */ /* 0x004fea0003800000 */
[C---:B------:R-:W-:Y:S01]  /*01a0*/  VIADD R4, R0.reuse, 0xfffffffe ;  /* 0xfffffffe00047836 */ /* 0x040fe20000000000 */
[----:B------:R-:W-:Y:S01]  /*01b0*/  IADD3 R6, PT, PT, R0, -0x1, RZ ;  /* 0xffffffff00067810 */ /* 0x000fe20007ffe0ff */
[----:B------:R-:W0:Y:S03]  /*01c0*/  LDCU.64 UR6, c[0x0][0x380] ;  /* 0x00007000ff0677ac */ /* 0x000e260008000a00 */
[----:B------:R-:W-:Y:S01]  /*01d0*/  ISETP.GE.U32.AND P0, PT, R4, 0x3, PT ;  /* 0x000000030400780c */ /* 0x000fe20003f06070 */
[----:B------:R-:W-:Y:S01]  /*01e0*/  UMOV UR4, 0x1 ;  /* 0x0000000100047882 */ /* 0x000fe20000000000 */
[----:B------:R-:W-:-:S11]  /*01f0*/  LOP3.LUT R10, R6, 0x3, RZ, 0xc0, !PT ;  /* 0x00000003060a7812 */ /* 0x000fd600078ec0ff */
[----:B------:R-:W-:Y:S05]  /*0200*/  @!P0 BRA `(.L_x_1) ;  /* 0x0000000800f08947 */ /* 0x000fea0003800000 */
[----:B------:R-:W1:Y:S01]  /*0210*/  LDC.64 R4, c[0x0][0x380] ;  /* 0x0000e000ff047b82 */ /* 0x000e620000000a00 */
[----:B------:R-:W-:Y:S01]  /*0220*/  LOP3.LUT R6, R6, 0xfffffffc, RZ, 0xc0, !PT ;  /* 0xfffffffc06067812 */ /* 0x000fe200078ec0ff */
[----:B------:R-:W-:Y:S01]  /*0230*/  UMOV UR4, 0x8 ;  /* 0x0000000800047882 */ /* 0x000fe20000000000 */
[----:B------:R-:W-:Y:S01]  /*0240*/  UMOV UR5, 0x0 ;  /* 0x0000000000057882 */ /* 0x000fe20000000000 */
[----:B------:R-:W-:Y:S01]  /*0250*/  IADD3 R11, PT, PT, R3, 0x1, RZ ;  /* 0x00000001030b7810 */ /* 0x000fe20007ffe0ff */
[----:B0-----:R-:W-:Y:S01]  /*0260*/  UIMAD.WIDE.U32 UR4, UR6, 0x1, UR4 ;  /* 0x00000001060478a5 */ /* 0x001fe2000f8e0004 */
[----:B------:R-:W-:Y:S02]  /*0270*/  IMAD.MOV R13, RZ, RZ, -R6 ;  /* 0x000000ffff0d7224 */ /* 0x000fe400078e0a06 */
[----:B------:R-:W-:Y:S01]  /*0280*/  IMAD.MOV.U32 R12, RZ, RZ, R3 ;  /* 0x000000ffff0c7224 */ /* 0x000fe200078e0003 */
[----:B------:R-:W-:Y:S02]  /*0290*/  UIADD3 UR10, UPT, UPT, UR5, UR7, URZ ;  /* 0x00000007050a7290 */ /* 0x000fe4000fffe0ff */
[----:B------:R-:W-:Y:S01]  /*02a0*/  ISETP.GE.AND P0, PT, R13, RZ, PT ;  /* 0x000000ff0d00720c */ /* 0x000fe20003f06270 */
[----:B------:R-:W-:Y:S01]  /*02b0*/  IMAD.U32 R8, RZ, RZ, UR4 ;  /* 0x00000004ff087e24 */ /* 0x000fe2000f8e00ff */
[----:B------:R-:W-:Y:S01]  /*02c0*/  MOV R9, UR5 ;  /* 0x0000000500097c02 */ /* 0x000fe20008000f00 */
[----:B------:R-:W-:Y:S01]  /*02d0*/  UMOV UR4, URZ ;  /* 0x000000ff00047c82 */ /* 0x000fe20008000000 */
[----:B------:R-:W-:-:S02]  /*02e0*/  IMAD.U32 R9, RZ, RZ, UR10 ;  /* 0x0000000aff097e24 */ /* 0x000fc4000f8e00ff */
[----:B-1----:R-:W-:-:S03]  /*02f0*/  IMAD.WIDE.U32 R14, R3, 0x4, R4 ;  /* 0x00000004030e7825 */ /* 0x002fc600078e0004 */
[----:B------:R-:W-:-:S05]  /*0300*/  IADD3 R6, P1, PT, R14, 0x10, RZ ;  /* 0x000000100e067810 */ /* 0x000fca0007f3e0ff */
[----:B------:R-:W-:Y:S01]  /*0310*/  IMAD.X R7, RZ, RZ, R15, P1 ;  /* 0x000000ffff077224 */ /* 0x000fe200008e060f */
[----:B------:R-:W-:Y:S07]  /*0320*/  @P0 BRA `(.L_x_2) ;  /* 0x0000000800340947 */ /* 0x000fee0003800000 */
[----:B------:R-:W-:Y:S01]  /*0330*/  IMAD.MOV R14, RZ, RZ, -R13 ;  /* 0x000000ffff0e7224 */ /* 0x000fe200078e0a0d */
[----:B------:R-:W-:-:S04]  /*0340*/  PLOP3.LUT P0, PT, PT, PT, PT, 0x80, 0x8 ;  /* 0x000000000008781c */ /* 0x000fc80003f0f070 */
[----:B------:R-:W-:-:S13]  /*0350*/  ISETP.GT.AND P1, PT, R14, 0xc, PT ;  /* 0x0000000c0e00780c */ /* 0x000fda0003f24270 */
[----:B------:R-:W-:Y:S05]  /*0360*/  @!P1 BRA `(.L_x_3) ;  /* 0x0000000400589947 */ /* 0x000fea0003800000 */
[----:B------:R-:W-:-:S13]  /*0370*/  PLOP3.LUT P0, PT, PT, PT, PT, 0x8, 0x80 ;  /* 0x000000000080781c */ /* 0x000fda0003f0e170 */
.L_x_4:
[----:B------:R-:W-:Y:S01]  /*0380*/  IADD3 R17, PT, PT, R12, 0x1, RZ ;  /* 0x000000010c117810 */ /* 0x000fe20007ffe0ff */
[----:B------:R-:W-:-:S04]  /*0390*/  IMAD.WIDE R14, R11, 0x4, R8 ;  /* 0x000000040b0e7825 */ /* 0x000fc800078e0208 */
[----:B------:R-:W-:Y:S01]  /*03a0*/  IMAD.WIDE.U32 R16, R17, 0x4, R4 ;  /* 0x0000000411107825 */ /* 0x000fe200078e0004 */
[----:B------:R-:W2:Y:S04]  /*03b0*/  LDG.E R18, desc[UR8][R14.64+-0xc] ;  /* 0xfffff4080e127981 */ /* 0x000ea8000c1e1900 */
[----:B------:R-:W2:Y:S02]  /*03c0*/  LDG.E R19, desc[UR8][R16.64] ;  /* 0x0000000810137981 */ /* 0x000ea4000c1e1900 */
[----:B--2---:R-:W-:-:S05]  /*03d0*/  IMAD.IADD R19, R18, 0x1, R19 ;  /* 0x0000000112137824 */ /* 0x004fca00078e0213 */
[----:B------:R0:W-:Y:S04]  /*03e0*/  STG.E desc[UR8][R16.64], R19 ;  /* 0x0000001310007986 */ /* 0x0001e8000c101908 */
[----:B------:R-:W2:Y:S04]  /*03f0*/  LDG.E R18, desc[UR8][R6.64+-0x8] ;  /* 0xfffff80806127981 */ /* 0x000ea8000c1e1900 */
[----:B------:R-:W3:Y:S04]  /*0400*/  LDG.E R23, desc[UR8][R6.64+-0x4] ;  /* 0xfffffc0806177981 */ /* 0x000ee8000c1e1900 */
[----:B------:R-:W4:Y:S01]  /*0410*/  LDG.E R25, desc[UR8][R6.64] ;  /* 0x0000000806197981 */ /* 0x000f22000c1e1900 */
[----:B--2---:R-:W-:-:S05]  /*0420*/  IMAD.IADD R21, R19, 0x1, R18 ;  /* 0x0000000113157824 */ /* 0x004fca00078e0212 */
[----:B------:R1:W-:Y:S04]  /*0430*/  STG.E desc[UR8][R6.64+-0x8], R21 ;  /* 0xfffff81506007986 */ /* 0x0003e8000c101908 */
[----:B------:R-:W3:Y:S02]  /*0440*/  LDG.E R18, desc[UR8][R14.64+-0x4] ;  /* 0xfffffc080e127981 */ /* 0x000ee4000c1e1900 */
[----:B---3--:R-:W-:-:S05]  /*0450*/  IADD3 R23, PT, PT, R18, R23, RZ ;  /* 0x0000001712177210 */ /* 0x008fca0007ffe0ff */
[----:B------:R2:W-:Y:S04]  /*0460*/  STG.E desc[UR8][R6.64+-0x4], R23 ;  /* 0xfffffc1706007986 */ /* 0x0005e8000c101908 */
[----:B------:R-:W4:Y:S01]  /*0470*/  LDG.E R18, desc[UR8][R14.64] ;  /* 0x000000080e127981 */ /* 0x000f22000c1e1900 */
[----:B------:R-:W-:Y:S02]  /*0480*/  VIADD R27, R11, 0x4 ;  /* 0x000000040b1b7836 */ /* 0x000fe40000000000 */
[----:B0-----:R-:W-:Y:S02]  /*0490*/  VIADD R19, R12, 0x5 ;  /* 0x000000050c137836 */ /* 0x001fe40000000000 */
[----:B------:R-:W-:Y:S01]  /*04a0*/  IMAD.WIDE R16, R27, 0x4, R8 ;  /* 0x000000041b107825 */ /* 0x000fe200078e0208 */
[----:B----4-:R-:W-:-:S03]  /*04b0*/  IADD3 R25, PT, PT, R18, R25, RZ ;  /* 0x0000001912197210 */ /* 0x010fc60007ffe0ff */
[----:B------:R-:W-:Y:S02]  /*04c0*/  IMAD.WIDE.U32 R18, R19, 0x4, R4 ;  /* 0x0000000413127825 */ /* 0x000fe400078e0004 */
[----:B------:R-:W-:Y:S04]  /*04d0*/  STG.E desc[UR8][R6.64], R25 ;  /* 0x0000001906007986 */ /* 0x000fe8000c101908 */
[----:B------:R-:W3:Y:S04]  /*04e0*/  LDG.E R20, desc[UR8][R16.64+-0xc] ;  /* 0xfffff40810147981 */ /* 0x000ee8000c1e1900 */
[----:B-1----:R-:W3:Y:S02]  /*04f0*/  LDG.E R21, desc[UR8][R18.64] ;  /* 0x0000000812157981 */ /* 0x002ee4000c1e1900 */
[----:B---3--:R-:W-:-:S05]  /*0500*/  IMAD.IADD R21, R20, 0x1, R21 ;  /* 0x0000000114157824 */ /* 0x008fca00078e0215 */
[----:B------:R0:W-:Y:S04]  /*0510*/  STG.E desc[UR8][R18.64], R21 ;  /* 0x0000001512007986 */ /* 0x0001e8000c101908 */
[----:B------:R-:W2:Y:S04]  /*0520*/  LDG.E R14, desc[UR8][R6.64+0x8] ;  /* 0x00000808060e7981 */ /* 0x000ea8000c1e1900 */
[----:B------:R-:W3:Y:S01]  /*0530*/  LDG.E R15, desc[UR8][R6.64+0xc] ;  /* 0x00000c08060f7981 */ /* 0x000ee2000c1e1900 */
[----:B--2---:R-:W-:-:S05]  /*0540*/  IMAD.IADD R23, R21, 0x1, R14 ;  /* 0x0000000115177824 */ /* 0x004fca00078e020e */
[----:B------:R1:W-:Y:S04]  /*0550*/  STG.E desc[UR8][R6.64+0x8], R23 ;  /* 0x0000081706007986 */ /* 0x0003e8000c101908 */
[----:B------:R-:W3:Y:S02]  /*0560*/  LDG.E R14, desc[UR8][R16.64+-0x4] ;  /* 0xfffffc08100e7981 */ /* 0x000ee4000c1e1900 */
[----:B---3--:R-:W-:Y:S02]  /*0570*/  IADD3 R27, PT, PT, R14, R15, RZ ;  /* 0x0000000f0e1b7210 */ /* 0x008fe40007ffe0ff */
[----:B------:R-:W2:Y:S04]  /*0580*/  LDG.E R15, desc[UR8][R6.64+0x10] ;  /* 0x00001008060f7981 */ /* 0x000ea8000c1e1900 */
[----:B------:R3:W-:Y:S04]  /*0590*/  STG.E desc[UR8][R6.64+0xc], R27 ;  /* 0x00000c1b06007986 */ /* 0x0007e8000c101908 */
[----:B------:R-:W2:Y:S01]  /*05a0*/  LDG.E R14, desc[UR8][R16.64] ;  /* 0x00000008100e7981 */ /* 0x000ea2000c1e1900 */
[----:B0-----:R-:W-:Y:S01]  /*05b0*/  IADD3 R19, PT, PT, R12, 0x9, RZ ;  /* 0x000000090c137810 */ /* 0x001fe20007ffe0ff */
[----:B------:R-:W-:-:S04]  /*05c0*/  VIADD R25, R11, 0x8 ;  /* 0x000000080b197836 */ /* 0x000fc80000000000 */
[----:B------:R-:W-:-:S04]  /*05d0*/  IMAD.WIDE.U32 R18, R19, 0x4, R4 ;  /* 0x0000000413127825 */ /* 0x000fc800078e0004 */
[----:B--2---:R-:W-:Y:S02]  /*05e0*/  IMAD.IADD R21, R14, 0x1, R15 ;  /* 0x000000010e157824 */ /* 0x004fe400078e020f */
[----:B------:R-:W-:-:S03]  /*05f0*/  IMAD.WIDE R14, R25, 0x4, R8 ;  /* 0x00000004190e7825 */ /* 0x000fc600078e0208 */
[----:B------:R-:W-:Y:S04]  /*0600*/  STG.E desc[UR8][R6.64+0x10], R21 ;  /* 0x0000101506007986 */ /* 0x000fe8000c101908 */
[----:B------:R-:W2:Y:S04]  /*0610*/  LDG.E R20, desc[UR8][R14.64+-0xc] ;  /* 0xfffff4080e147981 */ /* 0x000ea8000c1e1900 */
[----:B-1----:R-:W2:Y:S02]  /*0620*/  LDG.E R23, desc[UR8][R18.64] ;  /* 0x0000000812177981 */ /* 0x002ea4000c1e1900 */
[----:B--2---:R-:W-:-:S05]  /*0630*/  IADD3 R23, PT, PT, R20, R23, RZ ;  /* 0x0000001714177210 */ /* 0x004fca0007ffe0ff */
        /* <DEDUP_REMOVED lines=8> */
[----:B------:R-:W-:Y:S04]  /*06c0*/  STG.E desc[UR8][R6.64+0x1c], R27 ;  /* 0x00001c1b06007986 */ /* 0x000fe8000c101908 */
[----:B------:R-:W2:Y:S01]  /*06d0*/  LDG.E R16, desc[UR8][R14.64] ;  /* 0x000000080e107981 */ /* 0x000ea2000c1e1900 */
[----:B0-----:R-:W-:Y:S01]  /*06e0*/  IADD3 R19, PT, PT, R12, 0xd, RZ ;  /* 0x0000000d0c137810 */ /* 0x001fe20007ffe0ff */
[----:B------:R-:W-:-:S04]  /*06f0*/  VIADD R29, R11, 0xc ;  /* 0x0000000c0b1d7836 */ /* 0x000fc80000000000 */
[----:B------:R-:W-:-:S04]  /*0700*/  IMAD.WIDE.U32 R18, R19, 0x4, R4 ;  /* 0x0000000413127825 */ /* 0x000fc800078e0004 */
[----:B--2---:R-:W-:Y:S02]  /*0710*/  IMAD.IADD R21, R16, 0x1, R17 ;  /* 0x0000000110157824 */ /* 0x004fe400078e0211 */
[----:B------:R-:W-:-:S03]  /*0720*/  IMAD.WIDE R16, R29, 0x4, R8 ;  /* 0x000000041d107825 */ /* 0x000fc600078e0208 */
[----:B------:R0:W-:Y:S04]  /*0730*/  STG.E desc[UR8][R6.64+0x20], R21 ;  /* 0x0000201506007986 */ /* 0x0001e8000c101908 */
[----:B------:R-:W2:Y:S04]  /*0740*/  LDG.E R20, desc[UR8][R16.64+-0xc] ;  /* 0xfffff40810147981 */ /* 0x000ea8000c1e1900 */
[----:B------:R-:W2:Y:S02]  /*0750*/  LDG.E R23, desc[UR8][R18.64] ;  /* 0x0000000812177981 */ /* 0x000ea4000c1e1900 */
[----:B--2---:R-:W-:-:S05]  /*0760*/  IADD3 R23, PT, PT, R20, R23, RZ ;  /* 0x0000001714177210 */ /* 0x004fca0007ffe0ff */
[----:B------:R-:W-:Y:S04]  /*0770*/  STG.E desc[UR8][R18.64], R23 ;  /* 0x0000001712007986 */ /* 0x000fe8000c101908 */
[----:B------:R-:W2:Y:S04]  /*0780*/  LDG.E R14, desc[UR8][R6.64+0x28] ;  /* 0x00002808060e7981 */ /* 0x000ea8000c1e1900 */
[----:B-1----:R-:W3:Y:S04]  /*0790*/  LDG.E R25, desc[UR8][R6.64+0x2c] ;  /* 0x00002c0806197981 */ /* 0x002ee8000c1e1900 */
[----:B0-----:R-:W4:Y:S01]  /*07a0*/  LDG.E R21, desc[UR8][R6.64+0x30] ;  /* 0x0000300806157981 */ /* 0x001f22000c1e1900 */
[----:B--2---:R-:W-:-:S05]  /*07b0*/  IMAD.IADD R15, R23, 0x1, R14 ;  /* 0x00000001170f7824 */ /* 0x004fca00078e020e */
[----:B------:R0:W-:Y:S04]  /*07c0*/  STG.E desc[UR8][R6.64+0x28], R15 ;  /* 0x0000280f06007986 */ /* 0x0001e8000c101908 */
[----:B------:R-:W3:Y:S01]  /*07d0*/  LDG.E R14, desc[UR8][R16.64+-0x4] ;  /* 0xfffffc08100e7981 */ /* 0x000ee2000c1e1900 */
[----:B------:R-:W-:Y:S02]  /*07e0*/  IADD3 R13, PT, PT, R13, 0x10, RZ ;  /* 0x000000100d0d7810 */ /* 0x000fe40007ffe0ff */
[----:B---3--:R-:W-:-:S05]  /*07f0*/  IADD3 R25, PT, PT, R14, R25, RZ ;  /* 0x000000190e197210 */ /* 0x008fca0007ffe0ff */
[----:B------:R-:W-:Y:S04]  /*0800*/  STG.E desc[UR8][R6.64+0x2c], R25 ;  /* 0x00002c1906007986 */ /* 0x000fe8000c101908 */
[----:B------:R-:W4:Y:S01]  /*0810*/  LDG.E R14, desc[UR8][R16.64] ;  /* 0x00000008100e7981 */ /* 0x000f22000c1e1900 */
[----:B------:R-:W-:Y:S01]  /*0820*/  ISETP.GE.AND P1, PT, R13, -0xc, PT ;  /* 0xfffffff40d00780c */ /* 0x000fe20003f26270 */
[----:B------:R-:W-:Y:S01]  /*0830*/  UIADD3 UR4, UPT, UPT, UR4, 0x10, URZ ;  /* 0x0000001004047890 */ /* 0x000fe2000fffe0ff */
[----:B------:R-:W-:Y:S01]  /*0840*/  IADD3 R11, PT, PT, R11, 0x10, RZ ;  /* 0x000000100b0b7810 */ /* 0x000fe20007ffe0ff */
[----:B------:R-:W-:Y:S02]  /*0850*/  VIADD R12, R12, 0x10 ;  /* 0x000000100c0c7836 */ /* 0x000fe40000000000 */
[----:B----4-:R-:W-:Y:S01]  /*0860*/  IMAD.IADD R21, R14, 0x1, R21 ;  /* 0x000000010e157824 */ /* 0x010fe200078e0215 */
[----:B------:R-:W-:-:S05]  /*0870*/  IADD3 R14, P2, PT, R6, 0x40, RZ ;  /* 0x00000040060e7810 */ /* 0x000fca0007f5e0ff */
[----:B0-----:R-:W-:Y:S01]  /*0880*/  IMAD.X R15, RZ, RZ, R7, P2 ;  /* 0x000000ffff0f7224 */ /* 0x001fe200010e0607 */
[----:B------:R0:W-:Y:S02]  /*0890*/  STG.E desc[UR8][R6.64+0x30], R21 ;  /* 0x0000301506007986 */ /* 0x0001e4000c101908 */
[----:B0-----:R-:W-:Y:S01]  /*08a0*/  MOV R6, R14 ;  /* 0x0000000e00067202 */ /* 0x001fe20000000f00 */
[----:B------:R-:W-:Y:S01]  /*08b0*/  IMAD.MOV.U32 R7, RZ, RZ, R15 ;  /* 0x000000ffff077224 */ /* 0x000fe200078e000f */
[----:B------:R-:W-:Y:S06]  /*08c0*/  @!P1 BRA `(.L_x_4) ;  /* 0xfffffff800ac9947 */ /* 0x000fec000383ffff */
.L_x_3:
[----:B------:R-:W-:-:S04]  /*08d0*/  IADD3 R14, PT, PT, -R13, RZ, RZ ;  /* 0x000000ff0d0e7210 */ /* 0x000fc80007ffe1ff */
[----:B------:R-:W-:-:S13]  /*08e0*/  ISETP.GT.AND P1, PT, R14, 0x4, PT ;  /* 0x000000040e00780c */ /* 0x000fda0003f24270 */
[----:B------:R-:W-:Y:S05]  /*08f0*/  @!P1 BRA `(.L_x_5) ;  /* 0x0000000000b89947 */ /* 0x000fea0003800000 */
[----:B------:R-:W-:Y:S02]  /*0900*/  VIADD R17, R12, 0x1 ;  /* 0x000000010c117836 */ /* 0x000fe40000000000 */
[----:B------:R-:W-:-:S04]  /*0910*/  IMAD.WIDE R14, R11, 0x4, R8 ;  /* 0x000000040b0e7825 */ /* 0x000fc800078e0208 */
[----:B------:R-:W-:Y:S01]  /*0920*/  IMAD.WIDE.U32 R16, R17, 0x4, R4 ;  /* 0x0000000411107825 */ /* 0x000fe200078e0004 */
[----:B------:R-:W2:Y:S04]  /*0930*/  LDG.E R18, desc[UR8][R14.64+-0xc] ;  /* 0xfffff4080e127981 */ /* 0x000ea8000c1e1900 */
[----:B------:R-:W2:Y:S02]  /*0940*/  LDG.E R19, desc[UR8][R16.64] ;  /* 0x0000000810137981 */ /* 0x000ea4000c1e1900 */
[----:B--2---:R-:W-:-:S05]  /*0950*/  IADD3 R19, PT, PT, R18, R19, RZ ;  /* 0x0000001312137210 */ /* 0x004fca0007ffe0ff */
        /* <DEDUP_REMOVED lines=10> */
[----:B0-----:R-:W-:Y:S01]  /*0a00*/  IADD3 R19, PT, PT, R12, 0x5, RZ ;  /* 0x000000050c137810 */ /* 0x001fe20007ffe0ff */
[----:B------:R-:W-:-:S04]  /*0a10*/  VIADD R27, R11, 0x4 ;  /* 0x000000040b1b7836 */ /* 0x000fc80000000000 */
[----:B------:R-:W-:-:S04]  /*0a20*/  IMAD.WIDE R16, R27, 0x4, R8 ;  /* 0x000000041b107825 */ /* 0x000fc800078e0208 */
[----:B----4-:R-:W-:Y:S02]  /*0a30*/  IMAD.IADD R25, R18, 0x1, R25 ;  /* 0x0000000112197824 */ /* 0x010fe400078e0219 */
[----:B------:R-:W-:-:S03]  /*0a40*/  IMAD.WIDE.U32 R18, R19, 0x4, R4 ;  /* 0x0000000413127825 */ /* 0x000fc600078e0004 */
[----:B------:R0:W-:Y:S04]  /*0a50*/  STG.E desc[UR8][R6.64], R25 ;  /* 0x0000001906007986 */ /* 0x0001e8000c101908 */
[----:B------:R-:W3:Y:S04]  /*0a60*/  LDG.E R20, desc[UR8][R16.64+-0xc] ;  /* 0xfffff40810147981 */ /* 0x000ee8000c1e1900 */
[----:B-1----:R-:W3:Y:S02]  /*0a70*/  LDG.E R21, desc[UR8][R18.64] ;  /* 0x0000000812157981 */ /* 0x002ee4000c1e1900 */
[----:B---3--:R-:W-:-:S05]  /*0a80*/  IADD3 R21, PT, PT, R20, R21, RZ ;  /* 0x0000001514157210 */ /* 0x008fca0007ffe0ff */
[----:B------:R-:W-:Y:S04]  /*0a90*/  STG.E desc[UR8][R18.64], R21 ;  /* 0x0000001512007986 */ /* 0x000fe8000c101908 */
[----:B------:R-:W3:Y:S04]  /*0aa0*/  LDG.E R14, desc[UR8][R6.64+0x8] ;  /* 0x00000808060e7981 */ /* 0x000ee8000c1e1900 */
[----:B--2---:R-:W2:Y:S04]  /*0ab0*/  LDG.E R23, desc[UR8][R6.64+0xc] ;  /* 0x00000c0806177981 */ /* 0x004ea8000c1e1900 */
[----:B0-----:R-:W4:Y:S01]  /*0ac0*/  LDG.E R25, desc[UR8][R6.64+0x10] ;  /* 0x0000100806197981 */ /* 0x001f22000c1e1900 */
[----:B---3--:R-:W-:-:S05]  /*0ad0*/  IMAD.IADD R15, R21, 0x1, R14 ;  /* 0x00000001150f7824 */ /* 0x008fca00078e020e */
[----:B------:R0:W-:Y:S04]  /*0ae0*/  STG.E desc[UR8][R6.64+0x8], R15 ;  /* 0x0000080f06007986 */ /* 0x0001e8000c101908 */
[----:B------:R-:W2:Y:S02]  /*0af0*/  LDG.E R14, desc[UR8][R16.64+-0x4] ;  /* 0xfffffc08100e7981 */ /* 0x000ea4000c1e1900 */
[----:B--2---:R-:W-:-:S05]  /*0b00*/  IADD3 R23, PT, PT, R14, R23, RZ ;  /* 0x000000170e177210 */ /* 0x004fca0007ffe0ff */
[----:B------:R-:W-:Y:S04]  /*0b10*/  STG.E desc[UR8][R6.64+0xc], R23 ;  /* 0x00000c1706007986 */ /* 0x000fe8000c101908 */
[----:B------:R-:W4:Y:S01]  /*0b20*/  LDG.E R14, desc[UR8][R16.64] ;  /* 0x00000008100e7981 */ /* 0x000f22000c1e1900 */
[----:B------:R-:W-:Y:S01]  /*0b30*/  PLOP3.LUT P0, PT, PT, PT, PT, 0x8, 0x80 ;  /* 0x000000000080781c */ /* 0x000fe20003f0e170 */
[----:B------:R-:W-:Y:S01]  /*0b40*/  VIADD R13, R13, 0x8 ;  /* 0x000000080d0d7836 */ /* 0x000fe20000000000 */
[----:B------:R-:W-:Y:S01]  /*0b50*/  IADD3 R11, PT, PT, R11, 0x8, RZ ;  /* 0x000000080b0b7810 */ /* 0x000fe20007ffe0ff */
[----:B------:R-:W-:Y:S01]  /*0b60*/  VIADD R12, R12, 0x8 ;  /* 0x000000080c0c7836 */ /* 0x000fe20000000000 */
[----:B------:R-:W-:Y:S01]  /*0b70*/  UIADD3 UR4, UPT, UPT, UR4, 0x8, URZ ;  /* 0x0000000804047890 */ /* 0x000fe2000fffe0ff */
[----:B----4-:R-:W-:Y:S01]  /*0b80*/  IMAD.IADD R25, R14, 0x1, R25 ;  /* 0x000000010e197824 */ /* 0x010fe200078e0219 */
[----:B------:R-:W-:-:S04]  /*0b90*/  IADD3 R14, P1, PT, R6, 0x20, RZ ;  /* 0x00000020060e7810 */ /* 0x000fc80007f3e0ff */
[----:B0-----:R-:W-:Y:S01]  /*0ba0*/  IADD3.X R15, PT, PT, RZ, R7, RZ, P1, !PT ;  /* 0x00000007ff0f7210 */ /* 0x001fe20000ffe4ff */
[----:B------:R0:W-:Y:S02]  /*0bb0*/  STG.E desc[UR8][R6.64+0x10], R25 ;  /* 0x0000101906007986 */ /* 0x0001e4000c101908 */
[----:B0-----:R-:W-:Y:S02]  /*0bc0*/  MOV R6, R14 ;  /* 0x0000000e00067202 */ /* 0x001fe40000000f00 */
[----:B------:R-:W-:-:S07]  /*0bd0*/  IMAD.MOV.U32 R7, RZ, RZ, R15 ;  /* 0x000000ffff077224 */ /* 0x000fce00078e000f */
.L_x_5:
[----:B------:R-:W-:-:S13]  /*0be0*/  ISETP.NE.OR P0, PT, R13, RZ, P0 ;  /* 0x000000ff0d00720c */ /* 0x000fda0000705670 */
[----:B------:R-:W-:Y:S05]  /*0bf0*/  @!P0 BRA `(.L_x_6) ;  /* 0x0000000000708947 */ /* 0x000fea0003800000 */
.L_x_2:
        /* <DEDUP_REMOVED lines=10> */
[----:B--2---:R-:W-:-:S05]  /*0ca0*/  IADD3 R21, PT, PT, R19, R18, RZ ;  /* 0x0000001213157210 */ /* 0x004fca0007ffe0ff */
[----:B------:R-:W-:Y:S04]  /*0cb0*/  STG.E desc[UR8][R6.64+-0x8], R21 ;  /* 0xfffff81506007986 */ /* 0x000fe8000c101908 */
[----:B------:R-:W3:Y:S01]  /*0cc0*/  LDG.E R18, desc[UR8][R14.64+-0x4] ;  /* 0xfffffc080e127981 */ /* 0x000ee2000c1e1900 */
[----:B------:R-:W-:Y:S02]  /*0cd0*/  VIADD R13, R13, 0x4 ;  /* 0x000000040d0d7836 */ /* 0x000fe40000000000 */
[----:B---3--:R-:W-:-:S05]  /*0ce0*/  IMAD.IADD R23, R18, 0x1, R23 ;  /* 0x0000000112177824 */ /* 0x008fca00078e0217 */
[----:B------:R-:W-:Y:S04]  /*0cf0*/  STG.E desc[UR8][R6.64+-0x4], R23 ;  /* 0xfffffc1706007986 */ /* 0x000fe8000c101908 */
[----:B------:R-:W4:Y:S01]  /*0d00*/  LDG.E R18, desc[UR8][R14.64] ;  /* 0x000000080e127981 */ /* 0x000f22000c1e1900 */
[----:B------:R-:W-:Y:S02]  /*0d10*/  ISETP.NE.AND P0, PT, R13, RZ, PT ;  /* 0x000000ff0d00720c */ /* 0x000fe40003f05270 */
[----:B0-----:R-:W-:Y:S01]  /*0d20*/  IADD3 R16, P1, PT, R6, 0x10, RZ ;  /* 0x0000001006107810 */ /* 0x001fe20007f3e0ff */
[----:B------:R-:W-:-:S03]  /*0d30*/  UIADD3 UR4, UPT, UPT, UR4, 0x4, URZ ;  /* 0x0000000404047890 */ /* 0x000fc6000fffe0ff */
[----:B------:R-:W-:Y:S01]  /*0d40*/  IADD3.X R17, PT, PT, RZ, R7, RZ, P1, !PT ;  /* 0x00000007ff117210 */ /* 0x000fe20000ffe4ff */
[----:B------:R-:W-:Y:S01]  /*0d50*/  VIADD R12, R12, 0x4 ;  /* 0x000000040c0c7836 */ /* 0x000fe20000000000 */
[----:B------:R-:W-:Y:S02]  /*0d60*/  IADD3 R11, PT, PT, R11, 0x4, RZ ;  /* 0x000000040b0b7810 */ /* 0x000fe40007ffe0ff */
[----:B----4-:R-:W-:-:S05]  /*0d70*/  IADD3 R25, PT, PT, R18, R25, RZ ;  /* 0x0000001912197210 */ /* 0x010fca0007ffe0ff */
[----:B------:R0:W-:Y:S02]  /*0d80*/  STG.E desc[UR8][R6.64], R25 ;  /* 0x0000001906007986 */ /* 0x0001e4000c101908 */
[----:B0-----:R-:W-:Y:S01]  /*0d90*/  IMAD.MOV.U32 R6, RZ, RZ, R16 ;  /* 0x000000ffff067224 */ /* 0x001fe200078e0010 */
[----:B------:R-:W-:Y:S01]  /*0da0*/  MOV R7, R17 ;  /* 0x0000001100077202 */ /* 0x000fe20000000f00 */
[----:B------:R-:W-:Y:S06]  /*0db0*/  @P0 BRA `(.L_x_2) ;  /* 0xfffffffc00900947 */ /* 0x000fec000383ffff */
.L_x_6:
[----:B------:R-:W-:-:S12]  /*0dc0*/  UIADD3 UR4, UPT, UPT, UR4, 0x1, URZ ;  /* 0x0000000104047890 */ /* 0x000fd8000fffe0ff */
.L_x_1:
[----:B------:R-:W-:-:S13]  /*0dd0*/  ISETP.NE.AND P0, PT, R10, RZ, PT ;  /* 0x000000ff0a00720c */ /* 0x000fda0003f05270 */
[----:B------:R-:W-:Y:S05]  /*0de0*/  @!P0 BRA `(.L_x_0) ;  /* 0x00000000005c8947 */ /* 0x000fea0003800000 */
[----:B------:R-:W1:Y:S01]  /*0df0*/  LDC.64 R4, c[0x0][0x380] ;  /* 0x0000e000ff047b82 */ /* 0x000e620000000a00 */
[----:B------:R-:W-:Y:S01]  /*0e00*/  VIADD R9, R3, UR4 ;  /* 0x0000000403097c36 */ /* 0x000fe20008000000 */
[----:B0-----:R-:W-:Y:S01]  /*0e10*/  UIADD3 UR4, UP0, UPT, UR6, -0x4, URZ ;  /* 0xfffffffc06047890 */ /* 0x001fe2000ff1e0ff */
[----:B------:R-:W-:-:S03]  /*0e20*/  IADD3 R10, PT, PT, -R10, RZ, RZ ;  /* 0x000000ff0a0a7210 */ /* 0x000fc60007ffe1ff */
[----:B------:R-:W-:Y:S01]  /*0e30*/  UIADD3.X UR5, UPT, UPT, UR7, -0x1, URZ, UP0, !UPT ;  /* 0xffffffff07057890 */ /* 0x000fe200087fe4ff */
[----:B-1----:R-:W-:-:S04]  /*0e40*/  IMAD.WIDE.U32 R4, R9, 0x4, R4 ;  /* 0x0000000409047825 */ /* 0x002fc800078e0004 */
[----:B------:R-:W-:Y:S01]  /*0e50*/  IMAD.MOV.U32 R13, RZ, RZ, R5 ;  /* 0x000000ffff0d7224 */ /* 0x000fe200078e0005 */
[----:B------:R-:W-:-:S07]  /*0e60*/  MOV R8, R4 ;  /* 0x0000000400087202 */ /* 0x000fce0000000f00 */
.L_x_7:
[----:B------:R-:W-:Y:S01]  /*0e70*/  MOV R5, UR5 ;  /* 0x0000000500057c02 */ /* 0x000fe20008000f00 */
[----:B------:R-:W-:Y:S01]  /*0e80*/  IMAD.U32 R4, RZ, RZ, UR4 ;  /* 0x00000004ff047e24 */ /* 0x000fe2000f8e00ff */
[----:B-1----:R-:W-:Y:S01]  /*0e90*/  MOV R7, R13 ;  /* 0x0000000d00077202 */ /* 0x002fe20000000f00 */
[----:B------:R-:W-:Y:S02]  /*0ea0*/  IMAD.MOV.U32 R6, RZ, RZ, R8 ;  /* 0x000000ffff067224 */ /* 0x000fe400078e0008 */
[----:B------:R-:W-:-:S03]  /*0eb0*/  IMAD.WIDE R4, R9, 0x4, R4 ;  /* 0x0000000409047825 */ /* 0x000fc600078e0204 */
[----:B------:R-:W2:Y:S04]  /*0ec0*/  LDG.E R11, desc[UR8][R6.64] ;  /* 0x00000008060b7981 */ /* 0x000ea8000c1e1900 */
[----:B------:R-:W2:Y:S01]  /*0ed0*/  LDG.E R4, desc[UR8][R4.64] ;  /* 0x0000000804047981 */ /* 0x000ea2000c1e1900 */
[----:B------:R-:W-:Y:S02]  /*0ee0*/  IADD3 R10, PT, PT, R10, 0x1, RZ ;  /* 0x000000010a0a7810 */ /* 0x000fe40007ffe0ff */
[----:B------:R-:W-:Y:S02]  /*0ef0*/  IADD3 R8, P1, PT, R6, 0x4, RZ ;  /* 0x0000000406087810 */ /* 0x000fe40007f3e0ff */
[----:B------:R-:W-:Y:S02]  /*0f00*/  ISETP.NE.AND P0, PT, R10, RZ, PT ;  /* 0x000000ff0a00720c */ /* 0x000fe40003f05270 */
[----:B------:R-:W-:Y:S01]  /*0f10*/  IADD3 R9, PT, PT, R9, 0x1, RZ ;  /* 0x0000000109097810 */ /* 0x000fe20007ffe0ff */
[----:B------:R-:W-:-:S02]  /*0f20*/  IMAD.X R13, RZ, RZ, R7, P1 ;  /* 0x000000ffff0d7224 */ /* 0x000fc400008e0607 */
[----:B--2---:R-:W-:-:S05]  /*0f30*/  IMAD.IADD R11, R4, 0x1, R11 ;  /* 0x00000001040b7824 */ /* 0x004fca00078e020b */
[----:B------:R1:W-:Y:S03]  /*0f40*/  STG.E desc[UR8][R6.64], R11 ;  /* 0x0000000b06007986 */ /* 0x0003e6000c101908 */
[----:B------:R-:W-:Y:S05]  /*0f50*/  @P0 BRA `(.L_x_7) ;  /* 0xfffffffc00c40947 */ /* 0x000fea000383ffff */
.L_x_0:
[----:B------:R-:W-:Y:S01]  /*0f60*/  BAR.SYNC.DEFER_BLOCKING 0x0 ;  /* 0x0000000000007b1d */ /* 0x000fe20000010000 */
[----:B------:R-:W-:-:S13]  /*0f70*/  ISETP.NE.AND P0, PT, R2, RZ, PT ;  /* 0x000000ff0200720c */ /* 0x000fda0003f05270 */
[----:B0-----:R-:W-:Y:S05]  /*0f80*/  @!P0 EXIT ;  /* 0x000000000000894d */ /* 0x001fea0003800000 */
[C---:B------:R-:W-:Y:S01]  /*0f90*/  ISETP.GE.U32.AND P0, PT, R2.reuse, 0x10, PT ;  /* 0x000000100200780c */ /* 0x040fe20003f06070 */
[----:B------:R-:W-:Y:S01]  /*0fa0*/  BSSY.RECONVERGENT B0, `(.L_x_8) ;  /* 0x0000037000007945 */ /* 0x000fe20003800200 */
[----:B------:R-:W-:Y:S01]  /*0fb0*/  LOP3.LUT R4, R2, 0xf, RZ, 0xc0, !PT ;  /* 0x0000000f02047812 */ /* 0x000fe200078ec0ff */
[----:B-1----:R-:W-:Y:S02]  /*0fc0*/  HFMA2 R6, -RZ, RZ, 0, 0 ;  /* 0x00000000ff067431 */ /* 0x002fe400000001ff */
[----:B------:R-:W-:Y:S01]  /*0fd0*/  IMAD.MOV.U32 R8, RZ, RZ, RZ ;  /* 0x000000ffff087224 */ /* 0x000fe200078e00ff */
[----:B------:R-:W-:-:S07]  /*0fe0*/  ISETP.NE.AND P1, PT, R4, RZ, PT ;  /* 0x000000ff0400720c */ /* 0x000fce0003f25270 */
[----:B------:R-:W-:Y:S06]  /*0ff0*/  @!P0 BRA `(.L_x_9) ;  /* 0x0000000000c48947 */ /* 0x000fec0003800000 */
[----:B------:R-:W-:Y:S01]  /*1000*/  LOP3.LUT R6, R2, 0x3f0, RZ, 0xc0, !PT ;  /* 0x000003f002067812 */ /* 0x000fe200078ec0ff */
[----:B------:R-:W-:Y:S01]  /*1010*/  IMAD.MOV.U32 R8, RZ, RZ, RZ ;  /* 0x000000ffff087224 */ /* 0x000fe200078e00ff */
[----:B------:R-:W-:-:S03]  /*1020*/  MOV R7, R0 ;  /* 0x0000000000077202 */ /* 0x000fc60000000f00 */
[----:B------:R-:W-:-:S07]  /*1030*/  IMAD.MOV R5, RZ, RZ, -R6 ;  /* 0x000000ffff057224 */ /* 0x000fce00078e0a06 */
.L_x_10:
[----:B------:R-:W0:Y:S02]  /*1040*/  LDC.64 R28, c[0x0][0x380] ;  /* 0x0000e000ff1c7b82 */ /* 0x000e240000000a00 */
[----:B0-----:R-:W-:-:S05]  /*1050*/  IMAD.WIDE R28, R7, 0x4, R28 ;  /* 0x00000004071c7825 */ /* 0x001fca00078e021c */
[----:B------:R-:W2:Y:S01]  /*1060*/  LDG.E R9, desc[UR8][R28.64+-0x4] ;  /* 0xfffffc081c097981 */ /* 0x000ea2000c1e1900 */
[----:B------:R-:W-:-:S04]  /*1070*/  IMAD.WIDE R26, R0, 0x4, R28 ;  /* 0x00000004001a7825 */ /* 0x000fc800078e021c */
[C---:B------:R-:W-:Y:S02]  /*1080*/  IMAD.WIDE R24, R0.reuse, 0x4, R26 ;  /* 0x0000000400187825 */ /* 0x040fe400078e021a */
[----:B------:R-:W2:Y:S02]  /*1090*/  LDG.E R26, desc[UR8][R26.64+-0x4] ;  /* 0xfffffc081a1a7981 */ /* 0x000ea4000c1e1900 */
[C---:B------:R-:W-:Y:S02]  /*10a0*/  IMAD.WIDE R12, R0.reuse, 0x4, R24 ;  /* 0x00000004000c7825 */ /* 0x040fe400078e0218 */
[----:B------:R-:W3:Y:S02]  /*10b0*/  LDG.E R25, desc[UR8][R24.64+-0x4] ;  /* 0xfffffc0818197981 */ /* 0x000ee4000c1e1900 */
[----:B------:R-:W-:-:S04]  /*10c0*/  IMAD.WIDE R22, R0, 0x4, R12 ;  /* 0x0000000400167825 */ /* 0x000fc800078e020c */
[C---:B------:R-:W-:Y:S01]  /*10d0*/  IMAD.WIDE R14, R0.reuse, 0x4, R22 ;  /* 0x00000004000e7825 */ /* 0x040fe200078e0216 */
[----:B------:R0:W3:Y:S04]  /*10e0*/  LDG.E R24, desc[UR8][R12.64+-0x4] ;  /* 0xfffffc080c187981 */ /* 0x0000e8000c1e1900 */
[----:B------:R-:W4:Y:S01]  /*10f0*/  LDG.E R23, desc[UR8][R22.64+-0x4] ;  /* 0xfffffc0816177981 */ /* 0x000f22000c1e1900 */
[----:B------:R-:W-:-:S04]  /*1100*/  IMAD.WIDE R20, R0, 0x4, R14 ;  /* 0x0000000400147825 */ /* 0x000fc800078e020e */
[C---:B------:R-:W-:Y:S02]  /*1110*/  IMAD.WIDE R18, R0.reuse, 0x4, R20 ;  /* 0x0000000400127825 */ /* 0x040fe400078e0214 */
[----:B------:R-:W5:Y:S02]  /*1120*/  LDG.E R21, desc[UR8][R20.64+-0x4] ;  /* 0xfffffc0814157981 */ /* 0x000f64000c1e1900 */
[C---:B------:R-:W-:Y:S02]  /*1130*/  IMAD.WIDE R10, R0.reuse, 0x4, R18 ;  /* 0x00000004000a7825 */ /* 0x040fe400078e0212 */
[----:B------:R1:W4:Y:S04]  /*1140*/  LDG.E R22, desc[UR8][R14.64+-0x4] ;  /* 0xfffffc080e167981 */ /* 0x000328000c1e1900 */
[----:B------:R-:W5:Y:S01]  /*1150*/  LDG.E R27, desc[UR8][R10.64+-0x4] ;  /* 0xfffffc080a1b7981 */ /* 0x000f62000c1e1900 */
[----:B------:R-:W-:-:S03]  /*1160*/  IMAD.WIDE R16, R0, 0x4, R10 ;  /* 0x0000000400107825 */ /* 0x000fc600078e020a */
[----:B------:R1:W5:Y:S01]  /*1170*/  LDG.E R20, desc[UR8][R18.64+-0x4] ;  /* 0xfffffc0812147981 */ /* 0x000362000c1e1900 */
[----:B0-----:R-:W-:-:S03]  /*1180*/  IMAD.WIDE R12, R0, 0x4, R16 ;  /* 0x00000004000c7825 */ /* 0x001fc600078e0210 */
[----:B------:R-:W5:Y:S01]  /*1190*/  LDG.E R16, desc[UR8][R16.64+-0x4] ;  /* 0xfffffc0810107981 */ /* 0x000f62000c1e1900 */
[----:B-1----:R-:W-:-:S03]  /*11a0*/  IMAD.WIDE R14, R0, 0x4, R12 ;  /* 0x00000004000e7825 */ /* 0x002fc600078e020c */
[----:B------:R0:W5:Y:S04]  /*11b0*/  LDG.E R28, desc[UR8][R12.64+-0x4] ;  /* 0xfffffc080c1c7981 */ /* 0x000168000c1e1900 */
[----:B------:R-:W5:Y:S01]  /*11c0*/  LDG.E R29, desc[UR8][R14.64+-0x4] ;  /* 0xfffffc080e1d7981 */ /* 0x000f62000c1e1900 */
[----:B------:R-:W-:-:S04]  /*11d0*/  IMAD.WIDE R18, R0, 0x4, R14 ;  /* 0x0000000400127825 */ /* 0x000fc800078e020e */
[C---:B------:R-:W-:Y:S02]  /*11e0*/  IMAD.WIDE R10, R0.reuse, 0x4, R18 ;  /* 0x00000004000a7825 */ /* 0x040fe400078e0212 */
[----:B------:R-:W5:Y:S02]  /*11f0*/  LDG.E R18, desc[UR8][R18.64+-0x4] ;  /* 0xfffffc0812127981 */ /* 0x000f64000c1e1900 */
[C---:B0-----:R-:W-:Y:S02]  /*1200*/  IMAD.WIDE R12, R0.reuse, 0x4, R10 ;  /* 0x00000004000c7825 */ /* 0x041fe400078e020a */
[----:B------:R0:W5:Y:S02]  /*1210*/  LDG.E R15, desc[UR8][R10.64+-0x4] ;  /* 0xfffffc080a0f7981 */ /* 0x000164000c1e1900 */
[----:B0-----:R-:W-:Y:S02]  /*1220*/  IMAD.WIDE R10, R0, 0x4, R12 ;  /* 0x00000004000a7825 */ /* 0x001fe400078e020c */
[----:B------:R-:W5:Y:S04]  /*1230*/  LDG.E R12, desc[UR8][R12.64+-0x4] ;  /* 0xfffffc080c0c7981 */ /* 0x000f68000c1e1900 */
[----:B------:R-:W5:Y:S01]  /*1240*/  LDG.E R17, desc[UR8][R10.64+-0x4] ;  /* 0xfffffc080a117981 */ /* 0x000f62000c1e1900 */
[----:B------:R-:W-:-:S04]  /*1250*/  IADD3 R5, PT, PT, R5, 0x10, RZ ;  /* 0x0000001005057810 */ /* 0x000fc80007ffe0ff */
[----:B------:R-:W-:Y:S01]  /*1260*/  ISETP.NE.AND P0, PT, R5, RZ, PT ;  /* 0x000000ff0500720c */ /* 0x000fe20003f05270 */
[----:B------:R-:W-:Y:S01]  /*1270*/  IMAD R7, R0, 0x10, R7 ;  /* 0x0000001000077824 */ /* 0x000fe200078e0207 */
[----:B--2---:R-:W-:-:S04]  /*1280*/  IADD3 R9, PT, PT, R26, R9, R8 ;  /* 0x000000091a097210 */ /* 0x004fc80007ffe008 */
[----:B---3--:R-:W-:-:S04]  /*1290*/  IADD3 R9, PT, PT, R24, R25, R9 ;  /* 0x0000001918097210 */ /* 0x008fc80007ffe009 */
[----:B----4-:R-:W-:-:S04]  /*12a0*/  IADD3 R9, PT, PT, R22, R23, R9 ;  /* 0x0000001716097210 */ /* 0x010fc80007ffe009 */
[----:B-----5:R-:W-:-:S04]  /*12b0*/  IADD3 R9, PT, PT, R20, R21, R9 ;  /* 0x0000001514097210 */ /* 0x020fc80007ffe009 */
[----:B------:R-:W-:-:S04]  /*12c0*/  IADD3 R9, PT, PT, R16, R27, R9 ;  /* 0x0000001b10097210 */ /* 0x000fc80007ffe009 */
[----:B------:R-:W-:-:S04]  /*12d0*/  IADD3 R9, PT, PT, R29, R28, R9 ;  /* 0x0000001c1d097210 */ /* 0x000fc80007ffe009 */
[----:B------:R-:W-:-:S04]  /*12e0*/  IADD3 R9, PT, PT, R15, R18, R9 ;  /* 0x000000120f097210 */ /* 0x000fc80007ffe009 */
[----:B------:R-:W-:Y:S01]  /*12f0*/  IADD3 R8, PT, PT, R17, R12, R9 ;  /* 0x0000000c11087210 */ /* 0x000fe20007ffe009 */
[----:B------:R-:W-:Y:S06]  /*1300*/  @P0 BRA `(.L_x_10) ;  /* 0xfffffffc004c0947 */ /* 0x000fec000383ffff */
.L_x_9:
[----:B------:R-:W-:Y:S05]  /*1310*/  BSYNC.RECONVERGENT B0 ;  /* 0x0000000000007941 */ /* 0x000fea0003800200 */
.L_x_8:
[----:B------:R-:W-:Y:S04]  /*1320*/  BSSY.RECONVERGENT B0, `(.L_x_11) ;  /* 0x000003e000007945 */ /* 0x000fe80003800200 */
[----:B------:R-:W-:Y:S05]  /*1330*/  @!P1 BRA `(.L_x_12) ;  /* 0x0000000000f09947 */ /* 0x000fea0003800000 */
[----:B------:R-:W-:Y:S01]  /*1340*/  ISETP.GE.U32.AND P0, PT, R4, 0x8, PT ;  /* 0x000000080400780c */ /* 0x000fe20003f06070 */
[----:B------:R-:W-:Y:S01]  /*1350*/  BSSY.RECONVERGENT B1, `(.L_x_13) ;  /* 0x000001b000017945 */ /* 0x000fe20003800200 */
[----:B------:R-:W-:-:S04]  /*1360*/  LOP3.LUT R7, R2, 0x7, RZ, 0xc0, !PT ;  /* 0x0000000702077812 */ /* 0x000fc800078ec0ff */
[----:B------:R-:W-:-:S07]  /*1370*/  ISETP.NE.AND P1, PT, R7, RZ, PT ;  /* 0x000000ff0700720c */ /* 0x000fce0003f25270 */
[----:B------:R-:W-:Y:S06]  /*1380*/  @!P0 BRA `(.L_x_14) ;  /* 0x00000000005c8947 */ /* 0x000fec0003800000 */
[----:B------:R-:W0:Y:S01]  /*1390*/  LDC.64 R20, c[0x0][0x380] ;  /* 0x0000e000ff147b82 */ /* 0x000e220000000a00 */
[----:B------:R-:W-:-:S04]  /*13a0*/  IMAD R5, R0, R6, R0 ;  /* 0x0000000600057224 */ /* 0x000fc800078e0200 */
[----:B0-----:R-:W-:-:S04]  /*13b0*/  IMAD.WIDE R20, R5, 0x4, R20 ;  /* 0x0000000405147825 */ /* 0x001fc800078e0214 */
[C---:B------:R-:W-:Y:S02]  /*13c0*/  IMAD.WIDE R22, R0.reuse, 0x4, R20 ;  /* 0x0000000400167825 */ /* 0x040fe400078e0214 */
[----:B------:R-:W2:Y:S02]  /*13d0*/  LDG.E R21, desc[UR8][R20.64+-0x4] ;  /* 0xfffffc0814157981 */ /* 0x000ea4000c1e1900 */
[C---:B------:R-:W-:Y:S02]  /*13e0*/  IMAD.WIDE R10, R0.reuse, 0x4, R22 ;  /* 0x00000004000a7825 */ /* 0x040fe400078e0216 */
[----:B------:R-:W2:Y:S02]  /*13f0*/  LDG.E R22, desc[UR8][R22.64+-0x4] ;  /* 0xfffffc0816167981 */ /* 0x000ea4000c1e1900 */
[C---:B------:R-:W-:Y:S02]  /*1400*/  IMAD.WIDE R12, R0.reuse, 0x4, R10 ;  /* 0x00000004000c7825 */ /* 0x040fe400078e020a */
[----:B------:R-:W3:Y:S02]  /*1410*/  LDG.E R11, desc[UR8][R10.64+-0x4] ;  /* 0xfffffc080a0b7981 */ /* 0x000ee4000c1e1900 */
[----:B------:R-:W-:-:S02]  /*1420*/  IMAD.WIDE R14, R0, 0x4, R12 ;  /* 0x00000004000e7825 */ /* 0x000fc400078e020c */
[----:B------:R-:W3:Y:S02]  /*1430*/  LDG.E R12, desc[UR8][R12.64+-0x4] ;  /* 0xfffffc080c0c7981 */ /* 0x000ee4000c1e1900 */
[C---:B------:R-:W-:Y:S02]  /*1440*/  IMAD.WIDE R4, R0.reuse, 0x4, R14 ;  /* 0x0000000400047825 */ /* 0x040fe400078e020e */
[----:B------:R-:W4:Y:S02]  /*1450*/  LDG.E R15, desc[UR8][R14.64+-0x4] ;  /* 0xfffffc080e0f7981 */ /* 0x000f24000c1e1900 */
[C---:B------:R-:W-:Y:S02]  /*1460*/  IMAD.WIDE R16, R0.reuse, 0x4, R4 ;  /* 0x0000000400107825 */ /* 0x040fe400078e0204 */
[----:B------:R-:W4:Y:S02]  /*1470*/  LDG.E R4, desc[UR8][R4.64+-0x4] ;  /* 0xfffffc0804047981 */ /* 0x000f24000c1e1900 */
[----:B------:R-:W-:-:S02]  /*1480*/  IMAD.WIDE R18, R0, 0x4, R16 ;  /* 0x0000000400127825 */ /* 0x000fc400078e0210 */
[----:B------:R-:W5:Y:S04]  /*1490*/  LDG.E R17, desc[UR8][R16.64+-0x4] ;  /* 0xfffffc0810117981 */ /* 0x000f68000c1e1900 */
[----:B------:R-:W5:Y:S01]  /*14a0*/  LDG.E R18, desc[UR8][R18.64+-0x4] ;  /* 0xfffffc0812127981 */ /* 0x000f62000c1e1900 */
[----:B------:R-:W-:Y:S02]  /*14b0*/  IADD3 R6, PT, PT, R6, 0x8, RZ ;  /* 0x0000000806067810 */ /* 0x000fe40007ffe0ff */
[----:B--2---:R-:W-:-:S04]  /*14c0*/  IADD3 R8, PT, PT, R22, R21, R8 ;  /* 0x0000001516087210 */ /* 0x004fc80007ffe008 */
[----:B---3--:R-:W-:-:S04]  /*14d0*/  IADD3 R8, PT, PT, R12, R11, R8 ;  /* 0x0000000b0c087210 */ /* 0x008fc80007ffe008 */
[----:B----4-:R-:W-:-:S04]  /*14e0*/  IADD3 R8, PT, PT, R4, R15, R8 ;  /* 0x0000000f04087210 */ /* 0x010fc80007ffe008 */
[----:B-----5:R-:W-:-:S07]  /*14f0*/  IADD3 R8, PT, PT, R18, R17, R8 ;  /* 0x0000001112087210 */ /* 0x020fce0007ffe008 */
.L_x_14:
[----:B------:R-:W-:Y:S05]  /*1500*/  BSYNC.RECONVERGENT B1 ;  /* 0x0000000000017941 */ /* 0x000fea0003800200 */
.L_x_13:
        /* <DEDUP_REMOVED lines=13> */
[----:B------:R-:W-:Y:S02]  /*15e0*/  IMAD.WIDE R14, R0, 0x4, R12 ;  /* 0x00000004000e7825 */ /* 0x000fe400078e020c */
[----:B------:R-:W3:Y:S04]  /*15f0*/  LDG.E R13, desc[UR8][R12.64+-0x4] ;  /* 0xfffffc080c0d7981 */ /* 0x000ee8000c1e1900 */
[----:B------:R-:W3:Y:S01]  /*1600*/  LDG.E R14, desc[UR8][R14.64+-0x4] ;  /* 0xfffffc080e0e7981 */ /* 0x000ee2000c1e1900 */
[----:B------:R-:W-:Y:S01]  /*1610*/  VIADD R6, R6, 0x4 ;  /* 0x0000000406067836 */ /* 0x000fe20000000000 */
[----:B--2---:R-:W-:-:S04]  /*1620*/  IADD3 R8, PT, PT, R10, R5, R8 ;  /* 0x000000050a087210 */ /* 0x004fc80007ffe008 */
[----:B---3--:R-:W-:-:S07]  /*1630*/  IADD3 R8, PT, PT, R14, R13, R8 ;  /* 0x0000000d0e087210 */ /* 0x008fce0007ffe008 */
.L_x_16:
[----:B------:R-:W-:Y:S05]  /*1640*/  BSYNC.RECONVERGENT B1 ;  /* 0x0000000000017941 */ /* 0x000fea0003800200 */
.L_x_15:
[----:B------:R-:W-:Y:S05]  /*1650*/  @!P1 BRA `(.L_x_12) ;  /* 0x0000000000289947 */ /* 0x000fea0003800000 */
[----:B------:R-:W0:Y:S01]  /*1660*/  LDC.64 R10, c[0x0][0x380] ;  /* 0x0000e000ff0a7b82 */ /* 0x000e220000000a00 */
[----:B------:R-:W-:Y:S01]  /*1670*/  IMAD R7, R0, R6, R0 ;  /* 0x0000000600077224 */ /* 0x000fe200078e0200 */
[----:B------:R-:W-:-:S07]  /*1680*/  IADD3 R2, PT, PT, -R2, RZ, RZ ;  /* 0x000000ff02027210 */ /* 0x000fce0007ffe1ff */
.L_x_17:
[----:B0-----:R-:W-:-:S06]  /*1690*/  IMAD.WIDE R4, R7, 0x4, R10 ;  /* 0x0000000407047825 */ /* 0x001fcc00078e020a */
[----:B------:R-:W2:Y:S01]  /*16a0*/  LDG.E R5, desc[UR8][R4.64+-0x4] ;  /* 0xfffffc0804057981 */ /* 0x000ea2000c1e1900 */
[----:B------:R-:W-:Y:S01]  /*16b0*/  VIADD R2, R2, 0x1 ;  /* 0x0000000102027836 */ /* 0x000fe20000000000 */
[----:B------:R-:W-:-:S04]  /*16c0*/  IADD3 R7, PT, PT, R0, R7, RZ ;  /* 0x0000000700077210 */ /* 0x000fc80007ffe0ff */
[----:B------:R-:W-:Y:S01]  /*16d0*/  ISETP.NE.AND P0, PT, R2, RZ, PT ;  /* 0x000000ff0200720c */ /* 0x000fe20003f05270 */
[----:B--2---:R-:W-:-:S12]  /*16e0*/  IMAD.IADD R8, R5, 0x1, R8 ;  /* 0x0000000105087824 */ /* 0x004fd800078e0208 */
[----:B------:R-:W-:Y:S05]  /*16f0*/  @P0 BRA `(.L_x_17) ;  /* 0xfffffffc00e40947 */ /* 0x000fea000383ffff */
.L_x_12:
[----:B------:R-:W-:Y:S05]  /*1700*/  BSYNC.RECONVERGENT B0 ;  /* 0x0000000000007941 */ /* 0x000fea0003800200 */
.L_x_11:
[----:B------:R-:W-:-:S13]  /*1710*/  ISETP.GE.AND P0, PT, R0, 0x1, PT ;  /* 0x000000010000780c */ /* 0x000fda0003f06270 */
[----:B------:R-:W-:Y:S05]  /*1720*/  @!P0 EXIT ;  /* 0x000000000000894d */ /* 0x000fea0003800000 */
[----:B------:R-:W-:Y:S01]  /*1730*/  IADD3 R0, PT, PT, R0, R3, RZ ;  /* 0x0000000300007210 */ /* 0x000fe20007ffe0ff */
[----:B------:R-:W-:Y:S03]  /*1740*/  BSSY.RECONVERGENT B0, `(.L_x_18) ;  /* 0x0000016000007945 */ /* 0x000fe60003800200 */
[----:B------:R-:W-:-:S04]  /*1750*/  VIADDMNMX R2, R3, 0x1, R0, !PT ;  /* 0x0000000103027846 */ /* 0x000fc80007800100 */
[----:B------:R-:W-:Y:S01]  /*1760*/  IADD3 R5, PT, PT, R3, -R2, RZ ;  /* 0x8000000203057210 */ /* 0x000fe20007ffe0ff */
[----:B------:R-:W-:-:S03]  /*1770*/  IMAD.IADD R4, R2, 0x1, -R3 ;  /* 0x0000000102047824 */ /* 0x000fc600078e0a03 */
[----:B------:R-:W-:Y:S01]  /*1780*/  ISETP.GT.U32.AND P0, PT, R5, -0x4, PT ;  /* 0xfffffffc0500780c */ /* 0x000fe20003f04070 */
[----:B------:R-:W-:Y:S01]  /*1790*/  IMAD.MOV.U32 R5, RZ, RZ, R3 ;  /* 0x000000ffff057224 */ /* 0x000fe200078e0003 */
[----:B------:R-:W-:-:S13]  /*17a0*/  LOP3.LUT P1, R2, R4, 0x3, RZ, 0xc0, !PT ;  /* 0x0000000304027812 */ /* 0x000fda000782c0ff */
[----:B------:R-:W-:Y:S05]  /*17b0*/  @!P1 BRA `(.L_x_19) ;  /* 0x0000000000389947 */ /* 0x000fea0003800000 */
[----:B------:R-:W0:Y:S02]  /*17c0*/  LDC.64 R4, c[0x0][0x380] ;  /* 0x0000e000ff047b82 */ /* 0x000e240000000a00 */
[C---:B0-----:R-:W-:Y:S01]  /*17d0*/  IMAD.WIDE.U32 R6, R3.reuse, 0x4, R4 ;  /* 0x0000000403067825 */ /* 0x041fe200078e0004 */
[----:B------:R-:W-:-:S03]  /*17e0*/  IADD3 R5, PT, PT, R3, R2, RZ ;  /* 0x0000000203057210 */ /* 0x000fc60007ffe0ff */
[----:B------:R-:W-:-:S07]  /*17f0*/  IMAD.MOV R4, RZ, RZ, -R2 ;  /* 0x000000ffff047224 */ /* 0x000fce00078e0a02 */
.L_x_20:
[----:B------:R-:W-:Y:S01]  /*1800*/  MOV R2, R6 ;  /* 0x0000000600027202 */ /* 0x000fe20000000f00 */
[----:B------:R-:W-:-:S05]  /*1810*/  IMAD.MOV.U32 R3, RZ, RZ, R7 ;  /* 0x000000ffff037224 */ /* 0x000fca00078e0007 */
[----:B------:R-:W2:Y:S01]  /*1820*/  LDG.E R7, desc[UR8][R2.64] ;  /* 0x0000000802077981 */ /* 0x000ea2000c1e1900 */
[----:B------:R-:W-:Y:S01]  /*1830*/  VIADD R4, R4, 0x1 ;  /* 0x0000000104047836 */ /* 0x000fe20000000000 */
[----:B------:R-:W-:-:S04]  /*1840*/  IADD3 R6, P2, PT, R2, 0x4, RZ ;  /* 0x0000000402067810 */ /* 0x000fc80007f5e0ff */
[----:B------:R-:W-:Y:S02]  /*1850*/  ISETP.NE.AND P1, PT, R4, RZ, PT ;  /* 0x000000ff0400720c */ /* 0x000fe40003f25270 */
[----:B--2---:R-:W-:-:S05]  /*1860*/  IADD3 R7, PT, PT, R7, R8, RZ ;  /* 0x0000000807077210 */ /* 0x004fca0007ffe0ff */
[----:B------:R0:W-:Y:S02]  /*1870*/  STG.E desc[UR8][R2.64], R7 ;  /* 0x0000000702007986 */ /* 0x0001e4000c101908 */
[----:B0-----:R-:W-:-:S04]  /*1880*/  IADD3.X R7, PT, PT, RZ, R3, RZ, P2, !PT ;  /* 0x00000003ff077210 */ /* 0x001fc800017fe4ff */
[----:B------:R-:W-:Y:S05]  /*1890*/  @P1 BRA `(.L_x_20) ;  /* 0xfffffffc00d81947 */ /* 0x000fea000383ffff */
.L_x_19:
[----:B------:R-:W-:Y:S05]  /*18a0*/  BSYNC.RECONVERGENT B0 ;  /* 0x0000000000007941 */ /* 0x000fea0003800200 */
.L_x_18:
[----:B------:R-:W-:Y:S05]  /*18b0*/  @P0 EXIT ;  /* 0x000000000000094d */ /* 0x000fea0003800000 */
[----:B------:R-:W0:Y:S01]  /*18c0*/  LDC.64 R2, c[0x0][0x380] ;  /* 0x0000e000ff027b82 */ /* 0x000e220000000a00 */
[----:B------:R-:W-:Y:S01]  /*18d0*/  IMAD.IADD R4, R0, 0x1, -R5 ;  /* 0x0000000100047824 */ /* 0x000fe200078e0a05 */
[----:B------:R-:W-:Y:S04]  /*18e0*/  BSSY.RECONVERGENT B0, `(.L_x_21) ;  /* 0x0000040000007945 */ /* 0x000fe80003800200 */
[----:B------:R-:W-:Y:S01]  /*18f0*/  ISETP.GT.AND P1, PT, R4, 0xc, PT ;  /* 0x0000000c0400780c */ /* 0x000fe20003f24270 */
[----:B0-----:R-:W-:-:S03]  /*1900*/  IMAD.WIDE.U32 R2, R5, 0x4, R2 ;  /* 0x0000000405027825 */ /* 0x001fc600078e0002 */
[----:B------:R-:W-:-:S04]  /*1910*/  IADD3 R2, P0, PT, R2, 0x8, RZ ;  /* 0x0000000802027810 */ /* 0x000fc80007f1e0ff */
[----:B------:R-:W-:Y:S02]  /*1920*/  IADD3.X R3, PT, PT, RZ, R3, RZ, P0, !PT ;  /* 0x00000003ff037210 */ /* 0x000fe400007fe4ff */
[----:B------:R-:W-:-:S03]  /*1930*/  PLOP3.LUT P0, PT, PT, PT, PT, 0x80, 0x8 ;  /* 0x000000000008781c */ /* 0x000fc60003f0f070 */
[----:B------:R-:W-:Y:S10]  /*1940*/  @!P1 BRA `(.L_x_22) ;  /* 0x0000000000e49947 */ /* 0x000ff40003800000 */
[----:B------:R-:W-:Y:S01]  /*1950*/  PLOP3.LUT P0, PT, PT, PT, PT, 0x8, 0x80 ;  /* 0x000000000080781c */ /* 0x000fe20003f0e170 */
[----:B------:R-:W-:-:S12]  /*1960*/  VIADD R4, R0, 0xfffffff4 ;  /* 0xfffffff400047836 */ /* 0x000fd80000000000 */
.L_x_23:
[----:B------:R-:W2:Y:S04]  /*1970*/  LDG.E R6, desc[UR8][R2.64+0x8] ;  /* 0x0000080802067981 */ /* 0x000ea8000c1e1900 */
[----:B------:R-:W3:Y:S04]  /*1980*/  LDG.E R23, desc[UR8][R2.64+-0x8] ;  /* 0xfffff80802177981 */ /* 0x000ee8000c1e1900 */
[----:B------:R-:W4:Y:S04]  /*1990*/  LDG.E R17, desc[UR8][R2.64+0x20] ;  /* 0x0000200802117981 */ /* 0x000f28000c1e1900 */
[----:B------:R-:W5:Y:S04]  /*19a0*/  LDG.E R25, desc[UR8][R2.64+-0x4] ;  /* 0xfffffc0802197981 */ /* 0x000f68000c1e1900 */
        /* <DEDUP_REMOVED lines=11> */
[----:B------:R-:W5:Y:S01]  /*1a60*/  LDG.E R9, desc[UR8][R2.64+0x34] ;  /* 0x0000340802097981 */ /* 0x000f62000c1e1900 */
[----:B------:R-:W-:-:S04]  /*1a70*/  IADD3 R5, PT, PT, R5, 0x10, RZ ;  /* 0x0000001005057810 */ /* 0x000fc80007ffe0ff */
[----:B------:R-:W-:Y:S02]  /*1a80*/  ISETP.GE.AND P1, PT, R5, R4, PT ;  /* 0x000000040500720c */ /* 0x000fe40003f26270 */
[-C--:B--2---:R-:W-:Y:S02]  /*1a90*/  IADD3 R6, PT, PT, R6, R8.reuse, RZ ;  /* 0x0000000806067210 */ /* 0x084fe40007ffe0ff */
[----:B---3--:R-:W-:-:S03]  /*1aa0*/  IADD3 R23, PT, PT, R23, R8, RZ ;  /* 0x0000000817177210 */ /* 0x008fc60007ffe0ff */
[----:B------:R0:W-:Y:S01]  /*1ab0*/  STG.E desc[UR8][R2.64+0x8], R6 ;  /* 0x0000080602007986 */ /* 0x0001e2000c101908 */
[----:B----4-:R-:W-:-:S03]  /*1ac0*/  IADD3 R17, PT, PT, R17, R8, RZ ;  /* 0x0000000811117210 */ /* 0x010fc60007ffe0ff */
[----:B------:R-:W-:Y:S01]  /*1ad0*/  STG.E desc[UR8][R2.64+-0x8], R23 ;  /* 0xfffff81702007986 */ /* 0x000fe2000c101908 */
[----:B-----5:R-:W-:-:S03]  /*1ae0*/  IMAD.IADD R25, R25, 0x1, R8 ;  /* 0x0000000119197824 */ /* 0x020fc600078e0208 */
[----:B------:R1:W-:Y:S01]  /*1af0*/  STG.E desc[UR8][R2.64+0x20], R17 ;  /* 0x0000201102007986 */ /* 0x0003e2000c101908 */
[----:B0-----:R-:W-:Y:S02]  /*1b00*/  IADD3 R6, P2, PT, R2, 0x40, RZ ;  /* 0x0000004002067810 */ /* 0x001fe40007f5e0ff */
[-C--:B------:R-:W-:Y:S01]  /*1b10*/  IADD3 R27, PT, PT, R27, R8.reuse, RZ ;  /* 0x000000081b1b7210 */ /* 0x080fe20007ffe0ff */
[--C-:B------:R-:W-:Y:S02]  /*1b20*/  IMAD.IADD R29, R29, 0x1, R8.reuse ;  /* 0x000000011d1d7824 */ /* 0x100fe400078e0208 */
[--C-:B------:R-:W-:Y:S02]  /*1b30*/  IMAD.IADD R10, R10, 0x1, R8.reuse ;  /* 0x000000010a0a7824 */ /* 0x100fe400078e0208 */
[----:B-1----:R-:W-:Y:S01]  /*1b40*/  IMAD.X R17, RZ, RZ, R3, P2 ;  /* 0x000000ffff117224 */ /* 0x002fe200010e0603 */
[-C--:B------:R-:W-:Y:S01]  /*1b50*/  IADD3 R23, PT, PT, R12, R8.reuse, RZ ;  /* 0x000000080c177210 */ /* 0x080fe20007ffe0ff */
[--C-:B------:R-:W-:Y:S01]  /*1b60*/  IMAD.IADD R14, R14, 0x1, R8.reuse ;  /* 0x000000010e0e7824 */ /* 0x100fe200078e0208 */
[----:B------:R-:W-:Y:S01]  /*1b70*/  IADD3 R21, PT, PT, R21, R8, RZ ;  /* 0x0000000815157210 */ /* 0x000fe20007ffe0ff */
[----:B------:R-:W-:-:S02]  /*1b80*/  IMAD.IADD R19, R19, 0x1, R8 ;  /* 0x0000000113137824 */ /* 0x000fc400078e0208 */
[--C-:B------:R-:W-:Y:S01]  /*1b90*/  IMAD.IADD R15, R15, 0x1, R8.reuse ;  /* 0x000000010f0f7824 */ /* 0x100fe200078e0208 */
[-C--:B------:R-:W-:Y:S01]  /*1ba0*/  IADD3 R7, PT, PT, R7, R8.reuse, RZ ;  /* 0x0000000807077210 */ /* 0x080fe20007ffe0ff */
[--C-:B------:R-:W-:Y:S01]  /*1bb0*/  IMAD.IADD R13, R13, 0x1, R8.reuse ;  /* 0x000000010d0d7824 */ /* 0x100fe200078e0208 */
[----:B------:R-:W-:Y:S01]  /*1bc0*/  IADD3 R11, PT, PT, R11, R8, RZ ;  /* 0x000000080b0b7210 */ /* 0x000fe20007ffe0ff */
[----:B------:R-:W-:Y:S01]  /*1bd0*/  IMAD.IADD R9, R9, 0x1, R8 ;  /* 0x0000000109097824 */ /* 0x000fe200078e0208 */
[----:B------:R-:W-:Y:S04]  /*1be0*/  STG.E desc[UR8][R2.64+-0x4], R25 ;  /* 0xfffffc1902007986 */ /* 0x000fe8000c101908 */
        /* <DEDUP_REMOVED lines=11> */
[----:B------:R0:W-:Y:S02]  /*1ca0*/  STG.E desc[UR8][R2.64+0x34], R9 ;  /* 0x0000340902007986 */ /* 0x0001e4000c101908 */
[----:B0-----:R-:W-:Y:S01]  /*1cb0*/  MOV R2, R6 ;  /* 0x0000000600027202 */ /* 0x001fe20000000f00 */
[----:B------:R-:W-:Y:S01]  /*1cc0*/  IMAD.MOV.U32 R3, RZ, RZ, R17 ;  /* 0x000000ffff037224 */ /* 0x000fe200078e0011 */
[----:B------:R-:W-:Y:S06]  /*1cd0*/  @!P1 BRA `(.L_x_23) ;  /* 0xfffffffc00249947 */ /* 0x000fec000383ffff */
.L_x_22:
[----:B------:R-:W-:Y:S05]  /*1ce0*/  BSYNC.RECONVERGENT B0 ;  /* 0x0000000000007941 */ /* 0x000fea0003800200 */
.L_x_21:
[----:B------:R-:W-:Y:S01]  /*1cf0*/  IADD3 R4, PT, PT, R0, -R5, RZ ;  /* 0x8000000500047210 */ /* 0x000fe20007ffe0ff */
[----:B------:R-:W-:Y:S03]  /*1d00*/  BSSY.RECONVERGENT B0, `(.L_x_24) ;  /* 0x0000021000007945 */ /* 0x000fe60003800200 */
[----:B------:R-:W-:-:S13]  /*1d10*/  ISETP.GT.AND P1, PT, R4, 0x4, PT ;  /* 0x000000040400780c */ /* 0x000fda0003f24270 */
[----:B------:R-:W-:Y:S05]  /*1d20*/  @!P1 BRA `(.L_x_25) ;  /* 0x0000000000789947 */ /* 0x000fea0003800000 */
[----:B------:R-:W2:Y:S04]  /*1d30*/  LDG.E R7, desc[UR8][R2.64+-0x8] ;  /* 0xfffff80802077981 */ /* 0x000ea8000c1e1900 */
[----:B------:R-:W3:Y:S04]  /*1d40*/  LDG.E R9, desc[UR8][R2.64+-0x4] ;  /* 0xfffffc0802097981 */ /* 0x000ee8000c1e1900 */
[----:B------:R-:W4:Y:S04]  /*1d50*/  LDG.E R11, desc[UR8][R2.64] ;  /* 0x00000008020b7981 */ /* 0x000f28000c1e1900 */
[----:B------:R-:W5:Y:S04]  /*1d60*/  LDG.E R13, desc[UR8][R2.64+0x4] ;  /* 0x00000408020d7981 */ /* 0x000f68000c1e1900 */
[----:B------:R-:W5:Y:S04]  /*1d70*/  LDG.E R15, desc[UR8][R2.64+0x8] ;  /* 0x00000808020f7981 */ /* 0x000f68000c1e1900 */
[----:B------:R-:W5:Y:S04]  /*1d80*/  LDG.E R17, desc[UR8][R2.64+0xc] ;  /* 0x00000c0802117981 */ /* 0x000f68000c1e1900 */
[----:B------:R-:W5:Y:S04]  /*1d90*/  LDG.E R19, desc[UR8][R2.64+0x10] ;  /* 0x0000100802137981 */ /* 0x000f68000c1e1900 */
[----:B------:R-:W5:Y:S01]  /*1da0*/  LDG.E R21, desc[UR8][R2.64+0x14] ;  /* 0x0000140802157981 */ /* 0x000f62000c1e1900 */
[----:B------:R-:W-:-:S02]  /*1db0*/  IADD3 R4, P1, PT, R2, 0x20, RZ ;  /* 0x0000002002047810 */ /* 0x000fc40007f3e0ff */
[----:B------:R-:W-:Y:S02]  /*1dc0*/  PLOP3.LUT P0, PT, PT, PT, PT, 0x8, 0x80 ;  /* 0x000000000080781c */ /* 0x000fe40003f0e170 */
[----:B------:R-:W-:Y:S01]  /*1dd0*/  IADD3 R5, PT, PT, R5, 0x8, RZ ;  /* 0x0000000805057810 */ /* 0x000fe20007ffe0ff */
[----:B--2---:R-:W-:Y:S01]  /*1de0*/  IMAD.IADD R7, R7, 0x1, R8 ;  /* 0x0000000107077824 */ /* 0x004fe200078e0208 */
[----:B---3--:R-:W-:-:S04]  /*1df0*/  IADD3 R9, PT, PT, R9, R8, RZ ;  /* 0x0000000809097210 */ /* 0x008fc80007ffe0ff */
[----:B------:R0:W-:Y:S01]  /*1e00*/  STG.E desc[UR8][R2.64+-0x8], R7 ;  /* 0xfffff80702007986 */ /* 0x0001e2000c101908 */
[----:B----4-:R-:W-:-:S03]  /*1e10*/  IMAD.IADD R11, R11, 0x1, R8 ;  /* 0x000000010b0b7824 */ /* 0x010fc600078e0208 */
[----:B------:R-:W-:Y:S01]  /*1e20*/  STG.E desc[UR8][R2.64+-0x4], R9 ;  /* 0xfffffc0902007986 */ /* 0x000fe2000c101908 */
[----:B-----5:R-:W-:-:S03]  /*1e30*/  IADD3 R13, PT, PT, R13, R8, RZ ;  /* 0x000000080d0d7210 */ /* 0x020fc60007ffe0ff */
[----:B------:R-:W-:Y:S01]  /*1e40*/  STG.E desc[UR8][R2.64], R11 ;  /* 0x0000000b02007986 */ /* 0x000fe2000c101908 */
[----:B------:R-:W-:-:S03]  /*1e50*/  IMAD.IADD R15, R15, 0x1, R8 ;  /* 0x000000010f0f7824 */ /* 0x000fc600078e0208 */
[----:B------:R-:W-:Y:S01]  /*1e60*/  STG.E desc[UR8][R2.64+0x4], R13 ;  /* 0x0000040d02007986 */ /* 0x000fe2000c101908 */
[----:B0-----:R-:W-:Y:S01]  /*1e70*/  IMAD.X R7, RZ, RZ, R3, P1 ;  /* 0x000000ffff077224 */ /* 0x001fe200008e0603 */
[----:B------:R-:W-:Y:S02]  /*1e80*/  IADD3 R17, PT, PT, R17, R8, RZ ;  /* 0x0000000811117210 */ /* 0x000fe40007ffe0ff */
[----:B------:R-:W-:Y:S01]  /*1e90*/  STG.E desc[UR8][R2.64+0x8], R15 ;  /* 0x0000080f02007986 */ /* 0x000fe2000c101908 */
[----:B------:R-:W-:-:S03]  /*1ea0*/  IMAD.IADD R19, R19, 0x1, R8 ;  /* 0x0000000113137824 */ /* 0x000fc600078e0208 */
[----:B------:R-:W-:Y:S01]  /*1eb0*/  STG.E desc[UR8][R2.64+0xc], R17 ;  /* 0x00000c1102007986 */ /* 0x000fe2000c101908 */
[----:B------:R-:W-:-:S03]  /*1ec0*/  IADD3 R21, PT, PT, R21, R8, RZ ;  /* 0x0000000815157210 */ /* 0x000fc60007ffe0ff */
[----:B------:R-:W-:Y:S04]  /*1ed0*/  STG.E desc[UR8][R2.64+0x10], R19 ;  /* 0x0000101302007986 */ /* 0x000fe8000c101908 */
[----:B------:R0:W-:Y:S02]  /*1ee0*/  STG.E desc[UR8][R2.64+0x14], R21 ;  /* 0x0000141502007986 */ /* 0x0001e4000c101908 */
[----:B0-----:R-:W-:Y:S01]  /*1ef0*/  IMAD.MOV.U32 R2, RZ, RZ, R4 ;  /* 0x000000ffff027224 */ /* 0x001fe200078e0004 */
[----:B------:R-:W-:-:S07]  /*1f00*/  MOV R3, R7 ;  /* 0x0000000700037202 */ /* 0x000fce0000000f00 */
.L_x_25:
[----:B------:R-:W-:Y:S05]  /*1f10*/  BSYNC.RECONVERGENT B0 ;  /* 0x0000000000007941 */ /* 0x000fea0003800200 */
.L_x_24:
[----:B------:R-:W-:-:S13]  /*1f20*/  ISETP.LT.OR P0, PT, R5, R0, P0 ;  /* 0x000000000500720c */ /* 0x000fda0000701670 */
[----:B------:R-:W-:Y:S05]  /*1f30*/  @!P0 EXIT ;  /* 0x000000000000894d */ /* 0x000fea0003800000 */
[----:B------:R-:W2:Y:S04]  /*1f40*/  LDG.E R5, desc[UR8][R2.64+-0x8] ;  /* 0xfffff80802057981 */ /* 0x000ea8000c1e1900 */
[----:B------:R-:W3:Y:S04]  /*1f50*/  LDG.E R7, desc[UR8][R2.64+-0x4] ;  /* 0xfffffc0802077981 */ /* 0x000ee8000c1e1900 */
[----:B------:R-:W4:Y:S04]  /*1f60*/  LDG.E R9, desc[UR8][R2.64] ;  /* 0x0000000802097981 */ /* 0x000f28000c1e1900 */
[----:B------:R-:W5:Y:S01]  /*1f70*/  LDG.E R11, desc[UR8][R2.64+0x4] ;  /* 0x00000408020b7981 */ /* 0x000f62000c1e1900 */
[----:B--2---:R-:W-:Y:S01]  /*1f80*/  IMAD.IADD R5, R5, 0x1, R8 ;  /* 0x0000000105057824 */ /* 0x004fe200078e0208 */
[----:B---3--:R-:W-:-:S04]  /*1f90*/  IADD3 R7, PT, PT, R7, R8, RZ ;  /* 0x0000000807077210 */ /* 0x008fc80007ffe0ff */
[----:B------:R-:W-:Y:S01]  /*1fa0*/  STG.E desc[UR8][R2.64+-0x8], R5 ;  /* 0xfffff80502007986 */ /* 0x000fe2000c101908 */
[----:B----4-:R-:W-:-:S03]  /*1fb0*/  IMAD.IADD R9, R9, 0x1, R8 ;  /* 0x0000000109097824 */ /* 0x010fc600078e0208 */
[----:B------:R-:W-:Y:S01]  /*1fc0*/  STG.E desc[UR8][R2.64+-0x4], R7 ;  /* 0xfffffc0702007986 */ /* 0x000fe2000c101908 */
[----:B-----5:R-:W-:-:S03]  /*1fd0*/  IADD3 R11, PT, PT, R11, R8, RZ ;  /* 0x000000080b0b7210 */ /* 0x020fc60007ffe0ff */
[----:B------:R-:W-:Y:S04]  /*1fe0*/  STG.E desc[UR8][R2.64], R9 ;  /* 0x0000000902007986 */ /* 0x000fe8000c101908 */
[----:B------:R-:W-:Y:S01]  /*1ff0*/  STG.E desc[UR8][R2.64+0x4], R11 ;  /* 0x0000040b02007986 */ /* 0x000fe2000c101908 */
[----:B------:R-:W-:Y:S05]  /*2000*/  EXIT ;  /* 0x000000000000794d */ /* 0x000fea0003800000 */
.L_x_26:
[----:B------:R-:W-:-:S00]  /*2010*/  BRA `(.L_x_26) ;  /* 0xfffffffc00fc7947 */ /* 0x000fc0000383ffff */
[----:B------:R-:W-:-:S00]  /*2020*/  NOP ;  /* 0x0000000000007918 */ /* 0x000fc00000000000 */
        /* <DEDUP_REMOVED lines=13> */
.L_x_27:


//--------------------- .nv.shared.reserved.0     --------------------------
	.section	.nv.shared.reserved.0,"aw",@nobits
	.weak		__nv_reservedSMEM_offset_0_alias
	.size		__nv_reservedSMEM_offset_0_alias, 0, 64
	.other		__nv_reservedSMEM_offset_0_alias,@"STO_CUDA_RESERVED_SHARED STV_DEFAULT"
__nv_reservedSMEM_offset_0_alias:
	.zero		0
	.zero		64


//--------------------- .nv.constant0._Z8cumulkerPii --------------------------
	.section	.nv.constant0._Z8cumulkerPii,"a",@progbits
	.sectionflags	@""
	.align	4
.nv.constant0._Z8cumulkerPii:
	.zero		908


//--------------------- SYMBOLS --------------------------

	.type		.nv.reservedSmem.offset0,@object
	.size		.nv.reservedSmem.offset0,0x4
